	.target	sm_90a

	.elftype	@"ET_EXEC"


//--------------------- .note.nv.tkinfo           --------------------------
	.section	.note.nv.tkinfo,"",@"SHT_NOTE"
	.sectionflags	@"SHF_NOTE_NV_TKINFO"
	.tkinfo
        /*0018*/ 	.word	0x00000002
        /*0030*/ 	.string	""
        /*0030*/ 	.string	"ptxas"
        /*0030*/ 	.string	"Cuda compilation tools, release 13.0, V13.0.88"
        /*0030*/ 	.string	"Build cuda_13.0.r13.0/compiler.36424714_0"
        /*0030*/ 	.string	"-arch sm_90a -m 64 "



//--------------------- .note.nv.cuinfo           --------------------------
	.section	.note.nv.cuinfo,"",@"SHT_NOTE"
	.sectionflags	@"SHF_NOTE_NV_CUINFO"
        /*0018*/ 	.short	0x0002
        /*001a*/ 	.short	0x005a
        /*001c*/ 	.short	0x0082
	.zero		2


//--------------------- .nv.info                  --------------------------
	.section	.nv.info,"",@"SHT_CUDA_INFO"
	.align	4


	//----- nvinfo : EIATTR_REGCOUNT
	.align		4
        /*0000*/ 	.byte	0x04, 0x2f
        /*0002*/ 	.short	(.L_15 - .L_14)
	.align		4
.L_14:
        /*0004*/ 	.word	index@(_ZN7cutlass13device_kernelINS_4gemm6kernel13GemmUniversalIN4cute5tupleIJiiiiEEENS1_10collective13CollectiveMmaINS1_34MainloopSm90TmaGmmaWarpSpecializedILi2ENS5_IJNS4_1CILi1EEESB_SB_EEENS1_35KernelTmaWarpSpecializedCooperativeEEENS5_IJNSA_ILi256EEENSA_ILi64EEESG_EEENS_10tfloat32_tENS5_IJlSB_lEEESI_SJ_NS4_8TiledMMAINS4_8MMA_AtomIJNS4_4SM904GMMA29MMA_64x64x8_F32TF32TF32_SS_TNILNSN_7ScaleInE1ELSP_1EEEEEENS4_6LayoutINS5_IJNSA_ILi2EEESB_SB_EEENS5_IJSB_NSA_ILi0EEESV_EEEEENS5_IJNS4_10UnderscoreESY_SY_EEEEENS4_13SM90_TMA_LOADENS4_14ComposedLayoutINS4_7SwizzleILi3ELi4ELi3EEENS4_18smem_ptr_flag_bitsILi32EEENSS_INS5_IJNSA_ILi8EEENSA_ILi32EEEEEENS5_IJS18_SB_EEEEEEEvNS4_8identityES11_S1C_vS1D_EENS_8epilogue10collective6detail29Sm90TmaWarpSpecializedAdapterINS1G_15DefaultEpilogueISI_SJ_SJ_NS1F_6thread17LinearCombinationISI_Li1EffLNS1K_9ScaleType4KindE0ELNS_15FloatRoundStyleE2ESI_EENS1_15EpilogueDefaultEEEEEvvEEEEvNT_6ParamsE)
        /*0008*/ 	.word	0x000000a8


	//----- nvinfo : EIATTR_FRAME_SIZE
	.align		4
.L_15:
        /*000c*/ 	.byte	0x04, 0x11
        /*000e*/ 	.short	(.L_17 - .L_16)
	.align		4
.L_16:
        /*0010*/ 	.word	index@(_ZN7cutlass13device_kernelINS_4gemm6kernel13GemmUniversalIN4cute5tupleIJiiiiEEENS1_10collective13CollectiveMmaINS1_34MainloopSm90TmaGmmaWarpSpecializedILi2ENS5_IJNS4_1CILi1EEESB_SB_EEENS1_35KernelTmaWarpSpecializedCooperativeEEENS5_IJNSA_ILi256EEENSA_ILi64EEESG_EEENS_10tfloat32_tENS5_IJlSB_lEEESI_SJ_NS4_8TiledMMAINS4_8MMA_AtomIJNS4_4SM904GMMA29MMA_64x64x8_F32TF32TF32_SS_TNILNSN_7ScaleInE1ELSP_1EEEEEENS4_6LayoutINS5_IJNSA_ILi2EEESB_SB_EEENS5_IJSB_NSA_ILi0EEESV_EEEEENS5_IJNS4_10UnderscoreESY_SY_EEEEENS4_13SM90_TMA_LOADENS4_14ComposedLayoutINS4_7SwizzleILi3ELi4ELi3EEENS4_18smem_ptr_flag_bitsILi32EEENSS_INS5_IJNSA_ILi8EEENSA_ILi32EEEEEENS5_IJS18_SB_EEEEEEEvNS4_8identityES11_S1C_vS1D_EENS_8epilogue10collective6detail29Sm90TmaWarpSpecializedAdapterINS1G_15DefaultEpilogueISI_SJ_SJ_NS1F_6thread17LinearCombinationISI_Li1EffLNS1K_9ScaleType4KindE0ELNS_15FloatRoundStyleE2ESI_EENS1_15EpilogueDefaultEEEEEvvEEEEvNT_6ParamsE)
        /*0014*/ 	.word	0x00000000


	//----- nvinfo : EIATTR_MIN_STACK_SIZE
	.align		4
.L_17:
        /*0018*/ 	.byte	0x04, 0x12
        /*001a*/ 	.short	(.L_19 - .L_18)
	.align		4
.L_18:
        /*001c*/ 	.word	index@(_ZN7cutlass13device_kernelINS_4gemm6kernel13GemmUniversalIN4cute5tupleIJiiiiEEENS1_10collective13CollectiveMmaINS1_34MainloopSm90TmaGmmaWarpSpecializedILi2ENS5_IJNS4_1CILi1EEESB_SB_EEENS1_35KernelTmaWarpSpecializedCooperativeEEENS5_IJNSA_ILi256EEENSA_ILi64EEESG_EEENS_10tfloat32_tENS5_IJlSB_lEEESI_SJ_NS4_8TiledMMAINS4_8MMA_AtomIJNS4_4SM904GMMA29MMA_64x64x8_F32TF32TF32_SS_TNILNSN_7ScaleInE1ELSP_1EEEEEENS4_6LayoutINS5_IJNSA_ILi2EEESB_SB_EEENS5_IJSB_NSA_ILi0EEESV_EEEEENS5_IJNS4_10UnderscoreESY_SY_EEEEENS4_13SM90_TMA_LOADENS4_14ComposedLayoutINS4_7SwizzleILi3ELi4ELi3EEENS4_18smem_ptr_flag_bitsILi32EEENSS_INS5_IJNSA_ILi8EEENSA_ILi32EEEEEENS5_IJS18_SB_EEEEEEEvNS4_8identityES11_S1C_vS1D_EENS_8epilogue10collective6detail29Sm90TmaWarpSpecializedAdapterINS1G_15DefaultEpilogueISI_SJ_SJ_NS1F_6thread17LinearCombinationISI_Li1EffLNS1K_9ScaleType4KindE0ELNS_15FloatRoundStyleE2ESI_EENS1_15EpilogueDefaultEEEEEvvEEEEvNT_6ParamsE)
        /*0020*/ 	.word	0x00000000
.L_19:


//--------------------- .nv.compat                --------------------------
	.section	.nv.compat,"",@"SHT_CUDA_COMPAT_INFO"
	.align	4
        /*0000*/ 	.byte	0x02, 0x09, 0x01, 0x00, 0x02, 0x02, 0x04, 0x00, 0x02, 0x05, 0x05, 0x00, 0x03, 0x07, 0x01, 0x01
        /*0010*/ 	.byte	0x02, 0x03, 0x01, 0x00, 0x02, 0x06, 0x01, 0x00, 0x04, 0x0b, 0x08, 0x00, 0x00, 0x00, 0x00, 0x00
        /*0020*/ 	.byte	0x00, 0x00, 0x00, 0x00


//--------------------- .nv.info._ZN7cutlass13device_kernelINS_4gemm6kernel13GemmUniversalIN4cute5tupleIJiiiiEEENS1_10collective13CollectiveMmaINS1_34MainloopSm90TmaGmmaWarpSpecializedILi2ENS5_IJNS4_1CILi1EEESB_SB_EEENS1_35KernelTmaWarpSpecializedCooperativeEEENS5_IJNSA_ILi256EEENSA_ILi64EEESG_EEENS_10tfloat32_tENS5_IJlSB_lEEESI_SJ_NS4_8TiledMMAINS4_8MMA_AtomIJNS4_4SM904GMMA29MMA_64x64x8_F32TF32TF32_SS_TNILNSN_7ScaleInE1ELSP_1EEEEEENS4_6LayoutINS5_IJNSA_ILi2EEESB_SB_EEENS5_IJSB_NSA_ILi0EEESV_EEEEENS5_IJNS4_10UnderscoreESY_SY_EEEEENS4_13SM90_TMA_LOADENS4_14ComposedLayoutINS4_7SwizzleILi3ELi4ELi3EEENS4_18smem_ptr_flag_bitsILi32EEENSS_INS5_IJNSA_ILi8EEENSA_ILi32EEEEEENS5_IJS18_SB_EEEEEEEvNS4_8identityES11_S1C_vS1D_EENS_8epilogue10collective6detail29Sm90TmaWarpSpecializedAdapterINS1G_15DefaultEpilogueISI_SJ_SJ_NS1F_6thread17LinearCombinationISI_Li1EffLNS1K_9ScaleType4KindE0ELNS_15FloatRoundStyleE2ESI_EENS1_15EpilogueDefaultEEEEEvvEEEEvNT_6ParamsE --------------------------
	.section	.nv.info._ZN7cutlass13device_kernelINS_4gemm6kernel13GemmUniversalIN4cute5tupleIJiiiiEEENS1_10collective13CollectiveMmaINS1_34MainloopSm90TmaGmmaWarpSpecializedILi2ENS5_IJNS4_1CILi1EEESB_SB_EEENS1_35KernelTmaWarpSpecializedCooperativeEEENS5_IJNSA_ILi256EEENSA_ILi64EEESG_EEENS_10tfloat32_tENS5_IJlSB_lEEESI_SJ_NS4_8TiledMMAINS4_8MMA_AtomIJNS4_4SM904GMMA29MMA_64x64x8_F32TF32TF32_SS_TNILNSN_7ScaleInE1ELSP_1EEEEEENS4_6LayoutINS5_IJNSA_ILi2EEESB_SB_EEENS5_IJSB_NSA_ILi0EEESV_EEEEENS5_IJNS4_10UnderscoreESY_SY_EEEEENS4_13SM90_TMA_LOADENS4_14ComposedLayoutINS4_7SwizzleILi3ELi4ELi3EEENS4_18smem_ptr_flag_bitsILi32EEENSS_INS5_IJNSA_ILi8EEENSA_ILi32EEEEEENS5_IJS18_SB_EEEEEEEvNS4_8identityES11_S1C_vS1D_EENS_8epilogue10collective6detail29Sm90TmaWarpSpecializedAdapterINS1G_15DefaultEpilogueISI_SJ_SJ_NS1F_6thread17LinearCombinationISI_Li1EffLNS1K_9ScaleType4KindE0ELNS_15FloatRoundStyleE2ESI_EENS1_15EpilogueDefaultEEEEEvvEEEEvNT_6ParamsE,"",@"SHT_CUDA_INFO"
	.sectionflags	@""
	.align	4


	//----- nvinfo : EIATTR_CUDA_API_VERSION
	.align		4
        /*0000*/ 	.byte	0x04, 0x37
        /*0002*/ 	.short	(.L_21 - .L_20)
.L_20:
        /*0004*/ 	.word	0x00000082


	//----- nvinfo : EIATTR_KPARAM_INFO
	.align		4
.L_21:
        /*0008*/ 	.byte	0x04, 0x17
        /*000a*/ 	.short	(.L_23 - .L_22)
.L_22:
        /*000c*/ 	.word	0x00000000
        /*0010*/ 	.short	0x0000
        /*0012*/ 	.short	0x0070
        /*0014*/ 	.byte	0x00, 0xf0, 0x01, 0x10


	//----- nvinfo : EIATTR_SPARSE_MMA_MASK
	.align		4
.L_23:
        /*0018*/ 	.byte	0x03, 0x50
        /*001a*/ 	.short	0x0000


	//----- nvinfo : EIATTR_MAXREG_COUNT
	.align		4
        /*001c*/ 	.byte	0x03, 0x1b
        /*001e*/ 	.short	0x00a8


	//----- nvinfo : EIATTR_NUM_BARRIERS
	.align		4
        /*0020*/ 	.byte	0x02, 0x4c
        /*0022*/ 	.byte	0x01
	.zero		1


	//----- nvinfo : EIATTR_EXTERNS
	.align		4
        /*0024*/ 	.byte	0x04, 0x0f
        /*0026*/ 	.short	(.L_25 - .L_24)


	//   ....[0]....
	.align		4
.L_24:
        /*0028*/ 	.word	index@(__assertfail)


	//----- nvinfo : EIATTR_MERCURY_ISA_VERSION
	.align		4
.L_25:
        /*002c*/ 	.byte	0x03, 0x5f
        /*002e*/ 	.short	0x0101


	//----- nvinfo : EIATTR_INT_WARP_WIDE_INSTR_OFFSETS
	.align		4
        /*0030*/ 	.byte	0x04, 0x31
        /*0032*/ 	.short	(.L_27 - .L_26)


	//   ....[0]....
.L_26:
        /*0034*/ 	.word	0x00000370


	//   ....[1]....
        /*0038*/ 	.word	0x00000380


	//   ....[2]....
        /*003c*/ 	.word	0x000004b0


	//----- nvinfo : EIATTR_COOP_GROUP_MASK_REGIDS
	.align		4
.L_27:
        /*0040*/ 	.byte	0x04, 0x29
        /*0042*/ 	.short	(.L_29 - .L_28)


	//   ....[0]....
.L_28:
        /*0044*/ 	.word	0xffffffff


	//   ....[1]....
        /*0048*/ 	.word	0xffffffff


	//   ....[2]....
        /*004c*/ 	.word	0xffffffff


	//   ....[3]....
        /*0050*/ 	.word	0xffffffff


	//   ....[4]....
        /*0054*/ 	.word	0xffffffff


	//----- nvinfo : EIATTR_COOP_GROUP_INSTR_OFFSETS
	.align		4
.L_29:
        /*0058*/ 	.byte	0x04, 0x28
        /*005a*/ 	.short	(.L_31 - .L_30)


	//   ....[0]....
.L_30:
        /*005c*/ 	.word	0x00000060


	//   ....[1]....
        /*0060*/ 	.word	0x00000070


	//   ....[2]....
        /*0064*/ 	.word	0x00000130


	//   ....[3]....
        /*0068*/ 	.word	0x00000280


	//   ....[4]....
        /*006c*/ 	.word	0x000011c0


	//----- nvinfo : EIATTR_REG_RECONFIG
	.align		4
.L_31:
        /*0070*/ 	.byte	0x01, 0x54
	.zero		2


	//----- nvinfo : EIATTR_SYSCALL_OFFSETS
	.align		4
        /*0074*/ 	.byte	0x04, 0x46
        /*0076*/ 	.short	(.L_33 - .L_32)


	//   ....[0]....
.L_32:
        /*0078*/ 	.word	0x000013b0


	//----- nvinfo : EIATTR_MBARRIER_INSTR_OFFSETS
	.align		4
.L_33:
        /*007c*/ 	.byte	0x04, 0x39
        /*007e*/ 	.short	(.L_35 - .L_34)


	//   ....[0]....
.L_34:
        /*0080*/ 	.word	0x00000230
        /*0084*/ 	.word	0x000000ff
        /*0088*/ 	.word	0x00000000
        /*008c*/ 	.short	0x0100
        /*008e*/ 	.byte	0x08
	.zero		1


	//   ....[1]....
        /*0090*/ 	.word	0x00000240
        /*0094*/ 	.word	0x000000ff
        /*0098*/ 	.word	0x00000010
        /*009c*/ 	.short	0x0100
        /*009e*/ 	.byte	0x08
	.zero		1


	//   ....[2]....
        /*00a0*/ 	.word	0x00000250
        /*00a4*/ 	.word	0x000000ff
        /*00a8*/ 	.word	0x00000008
        /*00ac*/ 	.short	0x0100
        /*00ae*/ 	.byte	0x08
	.zero		1


	//   ....[3]....
        /*00b0*/ 	.word	0x00000260
        /*00b4*/ 	.word	0x000000ff
        /*00b8*/ 	.word	0x00000018
        /*00bc*/ 	.short	0x0100
        /*00be*/ 	.byte	0x08
	.zero		1


	//   ....[4]....
        /*00c0*/ 	.word	0x00000530
        /*00c4*/ 	.word	0x000000ff
        /*00c8*/ 	.word	0x00000030
        /*00cc*/ 	.short	0x0100
        /*00ce*/ 	.byte	0x08
	.zero		1


	//   ....[5]....
        /*00d0*/ 	.word	0x00000590
        /*00d4*/ 	.word	0x000000ff
        /*00d8*/ 	.word	0x00000038
        /*00dc*/ 	.short	0x0100
        /*00de*/ 	.byte	0x08
	.zero		1


	//   ....[6]....
        /*00e0*/ 	.word	0x00001430
        /*00e4*/ 	.word	0x00000003
        /*00e8*/ 	.word	0x00000000
        /*00ec*/ 	.short	0x010a
        /*00ee*/ 	.byte	0x3f
	.zero		1


	//   ....[7]....
        /*00f0*/ 	.word	0x00001490
        /*00f4*/ 	.word	0x00000003
        /*00f8*/ 	.word	0x00000000
        /*00fc*/ 	.short	0x010a
        /*00fe*/ 	.byte	0x3f
	.zero		1


	//   ....[8]....
        /*0100*/ 	.word	0x00001cc0
        /*0104*/ 	.word	0x000000ff
        /*0108*/ 	.word	0x00000000
        /*010c*/ 	.short	0x010a
        /*010e*/ 	.byte	0x04
	.zero		1


	//   ....[9]....
        /*0110*/ 	.word	0x00001d00
        /*0114*/ 	.word	0x000000ff
        /*0118*/ 	.word	0x00000000
        /*011c*/ 	.short	0x010a
        /*011e*/ 	.byte	0x04
	.zero		1


	//   ....[10]....
        /*0120*/ 	.word	0x00002420
        /*0124*/ 	.word	0x000000ff
        /*0128*/ 	.word	0x00000000
        /*012c*/ 	.short	0x0101
        /*012e*/ 	.byte	0x0a
	.zero		1


	//   ....[11]....
        /*0130*/ 	.word	0x000025e0
        /*0134*/ 	.word	0x000000ff
        /*0138*/ 	.word	0x00000000
        /*013c*/ 	.short	0x0101
        /*013e*/ 	.byte	0x04
	.zero		1


	//   ....[12]....
        /*0140*/ 	.word	0x00007fd0
        /*0144*/ 	.word	0x0000000e
        /*0148*/ 	.word	0x00000010
        /*014c*/ 	.short	0x010a
        /*014e*/ 	.byte	0x3f
	.zero		1


	//   ....[13]....
        /*0150*/ 	.word	0x00008450
        /*0154*/ 	.word	0x00000005
        /*0158*/ 	.word	0x00000038
        /*015c*/ 	.short	0x0101
        /*015e*/ 	.byte	0x3f
	.zero		1


	//   ....[14]....
        /*0160*/ 	.word	0x00008b60
        /*0164*/ 	.word	0x00000007
        /*0168*/ 	.word	0x00000000
        /*016c*/ 	.short	0x010a
        /*016e*/ 	.byte	0x3f
	.zero		1


	//   ....[15]....
        /*0170*/ 	.word	0x00008be0
        /*0174*/ 	.word	0x00000003
        /*0178*/ 	.word	0x00000000
        /*017c*/ 	.short	0x010a
        /*017e*/ 	.byte	0x3f
	.zero		1


	//   ....[16]....
        /*0180*/ 	.word	0x00008c40
        /*0184*/ 	.word	0x00000003
        /*0188*/ 	.word	0x00000000
        /*018c*/ 	.short	0x010a
        /*018e*/ 	.byte	0x3f
	.zero		1


	//   ....[17]....
        /*0190*/ 	.word	0x00008ca0
        /*0194*/ 	.word	0x00000004
        /*0198*/ 	.word	0x00000000
        /*019c*/ 	.short	0x010a
        /*019e*/ 	.byte	0x3f
	.zero		1


	//   ....[18]....
        /*01a0*/ 	.word	0x00008d70
        /*01a4*/ 	.word	0x0000000e
        /*01a8*/ 	.word	0x00000010
        /*01ac*/ 	.short	0x010a
        /*01ae*/ 	.byte	0x3f
	.zero		1


	//   ....[19]....
        /*01b0*/ 	.word	0x00008e40
        /*01b4*/ 	.word	0x00000007
        /*01b8*/ 	.word	0x00000000
        /*01bc*/ 	.short	0x010a
        /*01be*/ 	.byte	0x3f
	.zero		1


	//----- nvinfo : EIATTR_NUM_MBARRIERS
	.align		4
.L_35:
        /*01c0*/ 	.byte	0x03, 0x38
        /*01c2*/ 	.short	0x0006


	//----- nvinfo : EIATTR_EXIT_INSTR_OFFSETS
	.align		4
        /*01c4*/ 	.byte	0x04, 0x1c
        /*01c6*/ 	.short	(.L_37 - .L_36)


	//   ....[0]....
.L_36:
        /*01c8*/ 	.word	0x00000630


	//   ....[1]....
        /*01cc*/ 	.word	0x00000f00


	//   ....[2]....
        /*01d0*/ 	.word	0x000076b0


	//   ....[3]....
        /*01d4*/ 	.word	0x00007ce0


	//   ....[4]....
        /*01d8*/ 	.word	0x00008c30


	//----- nvinfo : EIATTR_MAX_THREADS
	.align		4
.L_37:
        /*01dc*/ 	.byte	0x04, 0x05
        /*01de*/ 	.short	(.L_39 - .L_38)
.L_38:
        /*01e0*/ 	.word	0x00000180
        /*01e4*/ 	.word	0x00000001
        /*01e8*/ 	.word	0x00000001


	//----- nvinfo : EIATTR_CRS_STACK_SIZE
	.align		4
.L_39:
        /*01ec*/ 	.byte	0x04, 0x1e
        /*01ee*/ 	.short	(.L_41 - .L_40)
.L_40:
        /*01f0*/ 	.word	0x00000000


	//----- nvinfo : EIATTR_CBANK_PARAM_SIZE
	.align		4
.L_41:
        /*01f4*/ 	.byte	0x03, 0x19
        /*01f6*/ 	.short	0x0470


	//----- nvinfo : EIATTR_PARAM_CBANK
	.align		4
        /*01f8*/ 	.byte	0x04, 0x0a
        /*01fa*/ 	.short	(.L_43 - .L_42)
	.align		4
.L_42:
        /*01fc*/ 	.word	index@(.nv.constant0._ZN7cutlass13device_kernelINS_4gemm6kernel13GemmUniversalIN4cute5tupleIJiiiiEEENS1_10collective13CollectiveMmaINS1_34MainloopSm90TmaGmmaWarpSpecializedILi2ENS5_IJNS4_1CILi1EEESB_SB_EEENS1_35KernelTmaWarpSpecializedCooperativeEEENS5_IJNSA_ILi256EEENSA_ILi64EEESG_EEENS_10tfloat32_tENS5_IJlSB_lEEESI_SJ_NS4_8TiledMMAINS4_8MMA_AtomIJNS4_4SM904GMMA29MMA_64x64x8_F32TF32TF32_SS_TNILNSN_7ScaleInE1ELSP_1EEEEEENS4_6LayoutINS5_IJNSA_ILi2EEESB_SB_EEENS5_IJSB_NSA_ILi0EEESV_EEEEENS5_IJNS4_10UnderscoreESY_SY_EEEEENS4_13SM90_TMA_LOADENS4_14ComposedLayoutINS4_7SwizzleILi3ELi4ELi3EEENS4_18smem_ptr_flag_bitsILi32EEENSS_INS5_IJNSA_ILi8EEENSA_ILi32EEEEEENS5_IJS18_SB_EEEEEEEvNS4_8identityES11_S1C_vS1D_EENS_8epilogue10collective6detail29Sm90TmaWarpSpecializedAdapterINS1G_15DefaultEpilogueISI_SJ_SJ_NS1F_6thread17LinearCombinationISI_Li1EffLNS1K_9ScaleType4KindE0ELNS_15FloatRoundStyleE2ESI_EENS1_15EpilogueDefaultEEEEEvvEEEEvNT_6ParamsE)
        /*0200*/ 	.short	0x0210
        /*0202*/ 	.short	0x0470


	//----- nvinfo : EIATTR_SW_WAR
	.align		4
.L_43:
        /*0204*/ 	.byte	0x04, 0x36
        /*0206*/ 	.short	(.L_45 - .L_44)
.L_44:
        /*0208*/ 	.word	0x00000008
.L_45:


//--------------------- .nv.callgraph             --------------------------
	.section	.nv.callgraph,"",@"SHT_CUDA_CALLGRAPH"
	.align	4
	.sectionentsize	8
	.align		4
        /*0000*/ 	.word	0x00000000
	.align		4
        /*0004*/ 	.word	0xffffffff
	.align		4
        /*0008*/ 	.word	index@(_ZN7cutlass13device_kernelINS_4gemm6kernel13GemmUniversalIN4cute5tupleIJiiiiEEENS1_10collective13CollectiveMmaINS1_34MainloopSm90TmaGmmaWarpSpecializedILi2ENS5_IJNS4_1CILi1EEESB_SB_EEENS1_35KernelTmaWarpSpecializedCooperativeEEENS5_IJNSA_ILi256EEENSA_ILi64EEESG_EEENS_10tfloat32_tENS5_IJlSB_lEEESI_SJ_NS4_8TiledMMAINS4_8MMA_AtomIJNS4_4SM904GMMA29MMA_64x64x8_F32TF32TF32_SS_TNILNSN_7ScaleInE1ELSP_1EEEEEENS4_6LayoutINS5_IJNSA_ILi2EEESB_SB_EEENS5_IJSB_NSA_ILi0EEESV_EEEEENS5_IJNS4_10UnderscoreESY_SY_EEEEENS4_13SM90_TMA_LOADENS4_14ComposedLayoutINS4_7SwizzleILi3ELi4ELi3EEENS4_18smem_ptr_flag_bitsILi32EEENSS_INS5_IJNSA_ILi8EEENSA_ILi32EEEEEENS5_IJS18_SB_EEEEEEEvNS4_8identityES11_S1C_vS1D_EENS_8epilogue10collective6detail29Sm90TmaWarpSpecializedAdapterINS1G_15DefaultEpilogueISI_SJ_SJ_NS1F_6thread17LinearCombinationISI_Li1EffLNS1K_9ScaleType4KindE0ELNS_15FloatRoundStyleE2ESI_EENS1_15EpilogueDefaultEEEEEvvEEEEvNT_6ParamsE)
	.align		4
        /*000c*/ 	.word	index@(__assertfail)
	.align		4
        /*0010*/ 	.word	0x00000000
	.align		4
        /*0014*/ 	.word	0xfffffffe
	.align		4
        /*0018*/ 	.word	0x00000000
	.align		4
        /*001c*/ 	.word	0xfffffffd
	.align		4
        /*0020*/ 	.word	0x00000000
	.align		4
        /*0024*/ 	.word	0xfffffffc


//--------------------- .nv.constant4             --------------------------
	.section	.nv.constant4,"a",@progbits
	.align	8
	.align		8
.nv.constant4:
        /*0000*/ 	.dword	__assertfail
	.align		8
        /*0008*/ 	.dword	__unnamed_1
	.align		8
        /*0010*/ 	.dword	_ZN39_INTERNAL_bc40d1e9_4_k_cu_5d49a425_59804cuda3std3__45__cpo5beginE
	.align		8
        /*0018*/ 	.dword	_ZN39_INTERNAL_bc40d1e9_4_k_cu_5d49a425_59804cuda3std3__45__cpo3endE
	.align		8
        /*0020*/ 	.dword	_ZN39_INTERNAL_bc40d1e9_4_k_cu_5d49a425_59804cuda3std3__45__cpo6cbeginE
	.align		8
        /*0028*/ 	.dword	_ZN39_INTERNAL_bc40d1e9_4_k_cu_5d49a425_59804cuda3std3__45__cpo4cendE
	.align		8
        /*0030*/ 	.dword	_ZN39_INTERNAL_bc40d1e9_4_k_cu_5d49a425_59804cuda3std3__441_GLOBAL__N__bc40d1e9_4_k_cu_5d49a425_59806ignoreE
	.align		8
        /*0038*/ 	.dword	_ZN39_INTERNAL_bc40d1e9_4_k_cu_5d49a425_59804cuda3std3__419piecewise_constructE
	.align		8
        /*0040*/ 	.dword	_ZN39_INTERNAL_bc40d1e9_4_k_cu_5d49a425_59804cuda3std3__48in_placeE
	.align		8
        /*0048*/ 	.dword	_ZN39_INTERNAL_bc40d1e9_4_k_cu_5d49a425_59804cuda3std6ranges3__45__cpo4swapE
	.align		8
        /*0050*/ 	.dword	_ZN39_INTERNAL_bc40d1e9_4_k_cu_5d49a425_59804cuda3std6ranges3__45__cpo9iter_moveE
	.align		8
        /*0058*/ 	.dword	_ZN39_INTERNAL_bc40d1e9_4_k_cu_5d49a425_59804cute7productE
	.align		8
        /*0060*/ 	.dword	_ZN39_INTERNAL_bc40d1e9_4_k_cu_5d49a425_59804cute1_E
	.align		8
        /*0068*/ 	.dword	$str$22
	.align		8
        /*0070*/ 	.dword	$str$23


//--------------------- .text._ZN7cutlass13device_kernelINS_4gemm6kernel13GemmUniversalIN4cute5tupleIJiiiiEEENS1_10collective13CollectiveMmaINS1_34MainloopSm90TmaGmmaWarpSpecializedILi2ENS5_IJNS4_1CILi1EEESB_SB_EEENS1_35KernelTmaWarpSpecializedCooperativeEEENS5_IJNSA_ILi256EEENSA_ILi64EEESG_EEENS_10tfloat32_tENS5_IJlSB_lEEESI_SJ_NS4_8TiledMMAINS4_8MMA_AtomIJNS4_4SM904GMMA29MMA_64x64x8_F32TF32TF32_SS_TNILNSN_7ScaleInE1ELSP_1EEEEEENS4_6LayoutINS5_IJNSA_ILi2EEESB_SB_EEENS5_IJSB_NSA_ILi0EEESV_EEEEENS5_IJNS4_10UnderscoreESY_SY_EEEEENS4_13SM90_TMA_LOADENS4_14ComposedLayoutINS4_7SwizzleILi3ELi4ELi3EEENS4_18smem_ptr_flag_bitsILi32EEENSS_INS5_IJNSA_ILi8EEENSA_ILi32EEEEEENS5_IJS18_SB_EEEEEEEvNS4_8identityES11_S1C_vS1D_EENS_8epilogue10collective6detail29Sm90TmaWarpSpecializedAdapterINS1G_15DefaultEpilogueISI_SJ_SJ_NS1F_6thread17LinearCombinationISI_Li1EffLNS1K_9ScaleType4KindE0ELNS_15FloatRoundStyleE2ESI_EENS1_15EpilogueDefaultEEEEEvvEEEEvNT_6ParamsE --------------------------
	.section	.text._ZN7cutlass13device_kernelINS_4gemm6kernel13GemmUniversalIN4cute5tupleIJiiiiEEENS1_10collective13CollectiveMmaINS1_34MainloopSm90TmaGmmaWarpSpecializedILi2ENS5_IJNS4_1CILi1EEESB_SB_EEENS1_35KernelTmaWarpSpecializedCooperativeEEENS5_IJNSA_ILi256EEENSA_ILi64EEESG_EEENS_10tfloat32_tENS5_IJlSB_lEEESI_SJ_NS4_8TiledMMAINS4_8MMA_AtomIJNS4_4SM904GMMA29MMA_64x64x8_F32TF32TF32_SS_TNILNSN_7ScaleInE1ELSP_1EEEEEENS4_6LayoutINS5_IJNSA_ILi2EEESB_SB_EEENS5_IJSB_NSA_ILi0EEESV_EEEEENS5_IJNS4_10UnderscoreESY_SY_EEEEENS4_13SM90_TMA_LOADENS4_14ComposedLayoutINS4_7SwizzleILi3ELi4ELi3EEENS4_18smem_ptr_flag_bitsILi32EEENSS_INS5_IJNSA_ILi8EEENSA_ILi32EEEEEENS5_IJS18_SB_EEEEEEEvNS4_8identityES11_S1C_vS1D_EENS_8epilogue10collective6detail29Sm90TmaWarpSpecializedAdapterINS1G_15DefaultEpilogueISI_SJ_SJ_NS1F_6thread17LinearCombinationISI_Li1EffLNS1K_9ScaleType4KindE0ELNS_15FloatRoundStyleE2ESI_EENS1_15EpilogueDefaultEEEEEvvEEEEvNT_6ParamsE,"ax",@progbits
	.align	128
.text._ZN7cutlass13device_kernelINS_4gemm6kernel13GemmUniversalIN4cute5tupleIJiiiiEEENS1_10collective13CollectiveMmaINS1_34MainloopSm90TmaGmmaWarpSpecializedILi2ENS5_IJNS4_1CILi1EEESB_SB_EEENS1_35KernelTmaWarpSpecializedCooperativeEEENS5_IJNSA_ILi256EEENSA_ILi64EEESG_EEENS_10tfloat32_tENS5_IJlSB_lEEESI_SJ_NS4_8TiledMMAINS4_8MMA_AtomIJNS4_4SM904GMMA29MMA_64x64x8_F32TF32TF32_SS_TNILNSN_7ScaleInE1ELSP_1EEEEEENS4_6LayoutINS5_IJNSA_ILi2EEESB_SB_EEENS5_IJSB_NSA_ILi0EEESV_EEEEENS5_IJNS4_10UnderscoreESY_SY_EEEEENS4_13SM90_TMA_LOADENS4_14ComposedLayoutINS4_7SwizzleILi3ELi4ELi3EEENS4_18smem_ptr_flag_bitsILi32EEENSS_INS5_IJNSA_ILi8EEENSA_ILi32EEEEEENS5_IJS18_SB_EEEEEEEvNS4_8identityES11_S1C_vS1D_EENS_8epilogue10collective6detail29Sm90TmaWarpSpecializedAdapterINS1G_15DefaultEpilogueISI_SJ_SJ_NS1F_6thread17LinearCombinationISI_Li1EffLNS1K_9ScaleType4KindE0ELNS_15FloatRoundStyleE2ESI_EENS1_15EpilogueDefaultEEEEEvvEEEEvNT_6ParamsE:
        .type           _ZN7cutlass13device_kernelINS_4gemm6kernel13GemmUniversalIN4cute5tupleIJiiiiEEENS1_10collective13CollectiveMmaINS1_34MainloopSm90TmaGmmaWarpSpecializedILi2ENS5_IJNS4_1CILi1EEESB_SB_EEENS1_35KernelTmaWarpSpecializedCooperativeEEENS5_IJNSA_ILi256EEENSA_ILi64EEESG_EEENS_10tfloat32_tENS5_IJlSB_lEEESI_SJ_NS4_8TiledMMAINS4_8MMA_AtomIJNS4_4SM904GMMA29MMA_64x64x8_F32TF32TF32_SS_TNILNSN_7ScaleInE1ELSP_1EEEEEENS4_6LayoutINS5_IJNSA_ILi2EEESB_SB_EEENS5_IJSB_NSA_ILi0EEESV_EEEEENS5_IJNS4_10UnderscoreESY_SY_EEEEENS4_13SM90_TMA_LOADENS4_14ComposedLayoutINS4_7SwizzleILi3ELi4ELi3EEENS4_18smem_ptr_flag_bitsILi32EEENSS_INS5_IJNSA_ILi8EEENSA_ILi32EEEEEENS5_IJS18_SB_EEEEEEEvNS4_8identityES11_S1C_vS1D_EENS_8epilogue10collective6detail29Sm90TmaWarpSpecializedAdapterINS1G_15DefaultEpilogueISI_SJ_SJ_NS1F_6thread17LinearCombinationISI_Li1EffLNS1K_9ScaleType4KindE0ELNS_15FloatRoundStyleE2ESI_EENS1_15EpilogueDefaultEEEEEvvEEEEvNT_6ParamsE,@function
        .size           _ZN7cutlass13device_kernelINS_4gemm6kernel13GemmUniversalIN4cute5tupleIJiiiiEEENS1_10collective13CollectiveMmaINS1_34MainloopSm90TmaGmmaWarpSpecializedILi2ENS5_IJNS4_1CILi1EEESB_SB_EEENS1_35KernelTmaWarpSpecializedCooperativeEEENS5_IJNSA_ILi256EEENSA_ILi64EEESG_EEENS_10tfloat32_tENS5_IJlSB_lEEESI_SJ_NS4_8TiledMMAINS4_8MMA_AtomIJNS4_4SM904GMMA29MMA_64x64x8_F32TF32TF32_SS_TNILNSN_7ScaleInE1ELSP_1EEEEEENS4_6LayoutINS5_IJNSA_ILi2EEESB_SB_EEENS5_IJSB_NSA_ILi0EEESV_EEEEENS5_IJNS4_10UnderscoreESY_SY_EEEEENS4_13SM90_TMA_LOADENS4_14ComposedLayoutINS4_7SwizzleILi3ELi4ELi3EEENS4_18smem_ptr_flag_bitsILi32EEENSS_INS5_IJNSA_ILi8EEENSA_ILi32EEEEEENS5_IJS18_SB_EEEEEEEvNS4_8identityES11_S1C_vS1D_EENS_8epilogue10collective6detail29Sm90TmaWarpSpecializedAdapterINS1G_15DefaultEpilogueISI_SJ_SJ_NS1F_6thread17LinearCombinationISI_Li1EffLNS1K_9ScaleType4KindE0ELNS_15FloatRoundStyleE2ESI_EENS1_15EpilogueDefaultEEEEEvvEEEEvNT_6ParamsE,(.L_x_188 - _ZN7cutlass13device_kernelINS_4gemm6kernel13GemmUniversalIN4cute5tupleIJiiiiEEENS1_10collective13CollectiveMmaINS1_34MainloopSm90TmaGmmaWarpSpecializedILi2ENS5_IJNS4_1CILi1EEESB_SB_EEENS1_35KernelTmaWarpSpecializedCooperativeEEENS5_IJNSA_ILi256EEENSA_ILi64EEESG_EEENS_10tfloat32_tENS5_IJlSB_lEEESI_SJ_NS4_8TiledMMAINS4_8MMA_AtomIJNS4_4SM904GMMA29MMA_64x64x8_F32TF32TF32_SS_TNILNSN_7ScaleInE1ELSP_1EEEEEENS4_6LayoutINS5_IJNSA_ILi2EEESB_SB_EEENS5_IJSB_NSA_ILi0EEESV_EEEEENS5_IJNS4_10UnderscoreESY_SY_EEEEENS4_13SM90_TMA_LOADENS4_14ComposedLayoutINS4_7SwizzleILi3ELi4ELi3EEENS4_18smem_ptr_flag_bitsILi32EEENSS_INS5_IJNSA_ILi8EEENSA_ILi32EEEEEENS5_IJS18_SB_EEEEEEEvNS4_8identityES11_S1C_vS1D_EENS_8epilogue10collective6detail29Sm90TmaWarpSpecializedAdapterINS1G_15DefaultEpilogueISI_SJ_SJ_NS1F_6thread17LinearCombinationISI_Li1EffLNS1K_9ScaleType4KindE0ELNS_15FloatRoundStyleE2ESI_EENS1_15EpilogueDefaultEEEEEvvEEEEvNT_6ParamsE)
        .other          _ZN7cutlass13device_kernelINS_4gemm6kernel13GemmUniversalIN4cute5tupleIJiiiiEEENS1_10collective13CollectiveMmaINS1_34MainloopSm90TmaGmmaWarpSpecializedILi2ENS5_IJNS4_1CILi1EEESB_SB_EEENS1_35KernelTmaWarpSpecializedCooperativeEEENS5_IJNSA_ILi256EEENSA_ILi64EEESG_EEENS_10tfloat32_tENS5_IJlSB_lEEESI_SJ_NS4_8TiledMMAINS4_8MMA_AtomIJNS4_4SM904GMMA29MMA_64x64x8_F32TF32TF32_SS_TNILNSN_7ScaleInE1ELSP_1EEEEEENS4_6LayoutINS5_IJNSA_ILi2EEESB_SB_EEENS5_IJSB_NSA_ILi0EEESV_EEEEENS5_IJNS4_10UnderscoreESY_SY_EEEEENS4_13SM90_TMA_LOADENS4_14ComposedLayoutINS4_7SwizzleILi3ELi4ELi3EEENS4_18smem_ptr_flag_bitsILi32EEENSS_INS5_IJNSA_ILi8EEENSA_ILi32EEEEEENS5_IJS18_SB_EEEEEEEvNS4_8identityES11_S1C_vS1D_EENS_8epilogue10collective6detail29Sm90TmaWarpSpecializedAdapterINS1G_15DefaultEpilogueISI_SJ_SJ_NS1F_6thread17LinearCombinationISI_Li1EffLNS1K_9ScaleType4KindE0ELNS_15FloatRoundStyleE2ESI_EENS1_15EpilogueDefaultEEEEEvvEEEEvNT_6ParamsE,@"STO_CUDA_ENTRY STV_DEFAULT"
_ZN7cutlass13device_kernelINS_4gemm6kernel13GemmUniversalIN4cute5tupleIJiiiiEEENS1_10collective13CollectiveMmaINS1_34MainloopSm90TmaGmmaWarpSpecializedILi2ENS5_IJNS4_1CILi1EEESB_SB_EEENS1_35KernelTmaWarpSpecializedCooperativeEEENS5_IJNSA_ILi256EEENSA_ILi64EEESG_EEENS_10tfloat32_tENS5_IJlSB_lEEESI_SJ_NS4_8TiledMMAINS4_8MMA_AtomIJNS4_4SM904GMMA29MMA_64x64x8_F32TF32TF32_SS_TNILNSN_7ScaleInE1ELSP_1EEEEEENS4_6LayoutINS5_IJNSA_ILi2EEESB_SB_EEENS5_IJSB_NSA_ILi0EEESV_EEEEENS5_IJNS4_10UnderscoreESY_SY_EEEEENS4_13SM90_TMA_LOADENS4_14ComposedLayoutINS4_7SwizzleILi3ELi4ELi3EEENS4_18smem_ptr_flag_bitsILi32EEENSS_INS5_IJNSA_ILi8EEENSA_ILi32EEEEEENS5_IJS18_SB_EEEEEEEvNS4_8identityES11_S1C_vS1D_EENS_8epilogue10collective6detail29Sm90TmaWarpSpecializedAdapterINS1G_15DefaultEpilogueISI_SJ_SJ_NS1F_6thread17LinearCombinationISI_Li1EffLNS1K_9ScaleType4KindE0ELNS_15FloatRoundStyleE2ESI_EENS1_15EpilogueDefaultEEEEEvvEEEEvNT_6ParamsE:
[----:B------:R-:W0:Y:S01]  /*0000*/  LDC R1, c[0x0][0x28] ;  /* 0x00000a00ff017b82 */ /* 0x000e220000000800 */
[----:B------:R-:W1:Y:S01]  /*0010*/  S2R R4, SR_TID.X ;  /* 0x0000000000047919 */ /* 0x000e620000002100 */
[----:B------:R-:W-:Y:S01]  /*0020*/  ELECT P0, URZ, PT ;  /* 0x00000000003f782f */ /* 0x000fe20003800000 */
[----:B------:R-:W-:Y:S01]  /*0030*/  BSSY B0, `(.L_x_0) ;  /* 0x000000f000007945 */ /* 0x000fe20003800000 */
[--C-:B-1----:R-:W-:Y:S02]  /*0040*/  SHF.R.U32.HI R0, RZ, 0x5, R4.reuse ;  /* 0x00000005ff007819 */ /* 0x102fe40000011604 */
[----:B------:R-:W-:-:S03]  /*0050*/  SHF.R.U32.HI R14, RZ, 0x7, R4 ;  /* 0x00000007ff0e7819 */ /* 0x000fc60000011604 */
[----:B------:R-:W1:Y:S04]  /*0060*/  SHFL.IDX PT, R5, R0, RZ, 0x1f ;  /* 0x00001fff00057589 */ /* 0x000e6800000e0000 */
[----:B------:R2:W3:Y:S01]  /*0070*/  SHFL.IDX PT, R10, R14, RZ, 0x1f ;  /* 0x00001fff0e0a7589 */ /* 0x0004e200000e0000 */
[----:B-1----:R-:W-:-:S13]  /*0080*/  ISETP.NE.OR P0, PT, R5, RZ, !P0 ;  /* 0x000000ff0500720c */ /* 0x002fda0004705670 */
[----:B0-23--:R-:W-:Y:S05]  /*0090*/  @P0 BRA `(.L_x_1) ;  /* 0x0000000000200947 */ /* 0x00dfea0003800000 */
[----:B------:R-:W-:Y:S02]  /*00a0*/  ULDC.64 UR4, c[0x0][0x198] ;  /* 0x0000660000047ab9 */ /* 0x000fe40000000a00 */
[----:B------:R-:W-:Y:S02]  /*00b0*/  UIADD3 UR6, UP0, UR4, 0xf0, URZ ;  /* 0x000000f004067890 */ /* 0x000fe4000ff1e03f */
[----:B------:R-:W-:Y:S02]  /*00c0*/  UIADD3 UR4, UP1, UR4, 0x1f0, URZ ;  /* 0x000001f004047890 */ /* 0x000fe4000ff3e03f */
[----:B------:R-:W-:Y:S02]  /*00d0*/  UIADD3.X UR7, URZ, UR5, URZ, UP0, !UPT ;  /* 0x000000053f077290 */ /* 0x000fe400087fe43f */
[----:B------:R-:W-:-:S07]  /*00e0*/  UIADD3.X UR5, URZ, UR5, URZ, UP1, !UPT ;  /* 0x000000053f057290 */ /* 0x000fce0008ffe43f */
[----:B------:R0:W-:Y:S02]  /*00f0*/  UTMACCTL.PF [UR6] ;  /* 0x00000000060079b9 */ /* 0x0001e40008040000 */
[----:B------:R0:W-:Y:S02]  /*0100*/  UTMACCTL.PF [UR4] ;  /* 0x00000000040079b9 */ /* 0x0001e40008040000 */
[----:B0-----:R-:W-:Y:S01]  /*0110*/  NOP ;  /* 0x0000000000007918 */ /* 0x001fe20000000000 */
.L_x_1:
[----:B------:R-:W-:Y:S05]  /*0120*/  BSYNC B0 ;  /* 0x0000000000007941 */ /* 0x000fea0003800000 */
.L_x_0:
[----:B------:R-:W0:Y:S02]  /*0130*/  SHFL.IDX PT, R2, R0, RZ, 0x1f ;  /* 0x00001fff00027589 */ /* 0x000e2400000e0000 */
[----:B0-----:R-:W-:-:S13]  /*0140*/  ISETP.NE.AND P0, PT, R2, RZ, PT ;  /* 0x000000ff0200720c */ /* 0x001fda0003f05270 */
[----:B------:R-:W-:Y:S05]  /*0150*/  @P0 BRA `(.L_x_2) ;  /* 0x0000000000480947 */ /* 0x000fea0003800000 */
[----:B------:R-:W0:Y:S01]  /*0160*/  S2UR UR8, SR_CgaCtaId ;  /* 0x00000000000879c3 */ /* 0x000e220000008800 */
[----:B------:R-:W-:Y:S01]  /*0170*/  UMOV UR4, 0x400 ;  /* 0x0000040000047882 */ /* 0x000fe20000000000 */
[----:B------:R-:W-:Y:S01]  /*0180*/  UMOV UR5, 0x1 ;  /* 0x0000000100057882 */ /* 0x000fe20000000000 */
[----:B------:R-:W-:Y:S01]  /*0190*/  UMOV UR6, 0x100 ;  /* 0x0000010000067882 */ /* 0x000fe20000000000 */
[----:B------:R-:W-:Y:S01]  /*01a0*/  ELECT P0, URZ, PT ;  /* 0x00000000003f782f */ /* 0x000fe20003800000 */
[----:B------:R-:W-:-:S04]  /*01b0*/  UIADD3 UR6, -UR6, 0x100000, URZ ;  /* 0x0010000006067890 */ /* 0x000fc8000fffe13f */
[----:B------:R-:W-:Y:S02]  /*01c0*/  USHF.L.U32 UR7, UR6, 0xb, URZ ;  /* 0x0000000b06077899 */ /* 0x000fe4000800063f */
[----:B------:R-:W-:Y:S02]  /*01d0*/  USHF.L.U32 UR6, UR6, 0x1, URZ ;  /* 0x0000000106067899 */ /* 0x000fe4000800063f */
[----:B0-----:R-:W-:Y:S02]  /*01e0*/  ULEA UR8, UR8, UR4, 0x18 ;  /* 0x0000000408087291 */ /* 0x001fe4000f8ec03f */
[----:B------:R-:W-:-:S04]  /*01f0*/  UIADD3 UR4, -UR5, 0x100000, URZ ;  /* 0x0010000005047890 */ /* 0x000fc8000fffe13f */
[----:B------:R-:W-:Y:S02]  /*0200*/  USHF.L.U32 UR5, UR4, 0xb, URZ ;  /* 0x0000000b04057899 */ /* 0x000fe4000800063f */
[----:B------:R-:W-:Y:S01]  /*0210*/  USHF.L.U32 UR4, UR4, 0x1, URZ ;  /* 0x0000000104047899 */ /* 0x000fe2000800063f */
[----:B------:R-:W0:Y:S11]  /*0220*/  FENCE.VIEW.ASYNC.S ;  /* 0x00000000000073c6 */ /* 0x000e360000000000 */
[----:B0-----:R0:W1:Y:S01]  /*0230*/  SYNCS.EXCH.64 URZ, [UR8], UR4 ;  /* 0x00000004083f75b2 */ /* 0x0010620008000100 */
[----:B------:R0:W2:Y:S01]  /*0240*/  SYNCS.EXCH.64 URZ, [UR8+0x10], UR6 ;  /* 0x00001006083f75b2 */ /* 0x0000a20008000100 */
[----:B------:R0:W3:Y:S01]  /*0250*/  SYNCS.EXCH.64 URZ, [UR8+0x8], UR4 ;  /* 0x00000804083f75b2 */ /* 0x0000e20008000100 */
[----:B------:R0:W4:Y:S01]  /*0260*/  SYNCS.EXCH.64 URZ, [UR8+0x18], UR6 ;  /* 0x00001806083f75b2 */ /* 0x0001220008000100 */
[----:B------:R-:W-:Y:S01]  /*0270*/  NOP ;  /* 0x0000000000007918 */ /* 0x000fe20000000000 */
.L_x_2:
[----:B------:R-:W5:Y:S01]  /*0280*/  SHFL.IDX PT, R0, R0, RZ, 0x1f ;  /* 0x00001fff00007589 */ /* 0x000f6200000e0000 */
[----:B------:R-:W-:Y:S01]  /*0290*/  ELECT P0, URZ, PT ;  /* 0x00000000003f782f */ /* 0x000fe20003800000 */
[----:B------:R-:W1:Y:S01]  /*02a0*/  LDC R2, c[0x0][0x65c] ;  /* 0x00019700ff027b82 */ /* 0x000e620000000800 */
[----:B0-----:R-:W-:Y:S01]  /*02b0*/  UMOV UR4, 0x20 ;  /* 0x0000002000047882 */ /* 0x001fe20000000000 */
[----:B------:R-:W0:Y:S01]  /*02c0*/  S2R R3, SR_CTAID.Y ;  /* 0x0000000000037919 */ /* 0x000e220000002600 */
[----:B------:R-:W-:Y:S01]  /*02d0*/  NOP ;  /* 0x0000000000007918 */ /* 0x000fe20000000000 */
[----:B------:R-:W-:Y:S01]  /*02e0*/  ISETP.NE.AND P2, PT, R10, RZ, PT ;  /* 0x000000ff0a00720c */ /* 0x000fe20003f45270 */
[----:B------:R-:W-:Y:S01]  /*02f0*/  NOP ;  /* 0x0000000000007918 */ /* 0x000fe20000000000 */
[----:B------:R-:W2:Y:S01]  /*0300*/  S2R R6, SR_CTAID.X ;  /* 0x0000000000067919 */ /* 0x000ea20000002500 */
[----:B------:R-:W-:Y:S02]  /*0310*/  LOP3.LUT R7, R7, 0xfffff7ff, RZ, 0xc0, !PT ;  /* 0xfffff7ff07077812 */ /* 0x000fe400078ec0ff */
[----:B-----5:R-:W-:-:S02]  /*0320*/  ISETP.NE.OR P0, PT, R0, RZ, !P0 ;  /* 0x000000ff0000720c */ /* 0x020fc40004705670 */
[----:B-1----:R-:W-:Y:S02]  /*0330*/  ISETP.NE.AND P3, PT, R2, 0x1, PT ;  /* 0x000000010200780c */ /* 0x002fe40003f65270 */
[----:B------:R-:W-:-:S04]  /*0340*/  SHF.R.S32.HI R0, RZ, 0x1f, R5 ;  /* 0x0000001fff007819 */ /* 0x000fc80000011405 */
[----:B------:R-:W-:-:S04]  /*0350*/  LEA.HI R0, R0, R5, RZ, 0x2 ;  /* 0x0000000500007211 */ /* 0x000fc800078f10ff */
[----:B------:R-:W-:Y:S01]  /*0360*/  LOP3.LUT R0, R0, 0xfffffffc, RZ, 0xc0, !PT ;  /* 0xfffffffc00007812 */ /* 0x000fe200078ec0ff */
[----:B------:R-:W-:Y:S01]  /*0370*/  VOTEU.ALL UP0, P0 ;  /* 0x00000000003f7886 */ /* 0x000fe20000000000 */
[----:B------:R-:W-:Y:S01]  /*0380*/  VOTEU.ALL UP1, P0 ;  /* 0x00000000003f7886 */ /* 0x000fe20000020000 */
[----:B------:R-:W2:Y:S01]  /*0390*/  @P3 LDC R17, c[0x0][0x10] ;  /* 0x00000400ff113b82 */ /* 0x000ea20000000800 */
[----:B------:R-:W-:Y:S01]  /*03a0*/  @P3 LOP3.LUT R7, R7, 0x800, RZ, 0xfc, !PT ;  /* 0x0000080007073812 */ /* 0x000fe200078efcff */
[----:B------:R-:W-:Y:S01]  /*03b0*/  IMAD.IADD R0, R5, 0x1, -R0 ;  /* 0x0000000105007824 */ /* 0x000fe200078e0a00 */
[----:B------:R-:W-:Y:S01]  /*03c0*/  @!UP0 UMOV UR6, 0x400 ;  /* 0x0000040000068882 */ /* 0x000fe20000000000 */
[----:B------:R-:W-:-:S04]  /*03d0*/  @!UP0 UIADD3 UR4, -UR4, 0x100000, URZ ;  /* 0x0010000004048890 */ /* 0x000fc8000fffe13f */
[----:B------:R-:W-:Y:S02]  /*03e0*/  @!UP0 USHF.L.U32 UR5, UR4, 0xb, URZ ;  /* 0x0000000b04058899 */ /* 0x000fe4000800063f */
[----:B------:R-:W-:Y:S01]  /*03f0*/  @!UP0 USHF.L.U32 UR4, UR4, 0x1, URZ ;  /* 0x0000000104048899 */ /* 0x000fe2000800063f */
[----:B0-----:R-:W-:Y:S01]  /*0400*/  @P3 IMAD.MOV.U32 R8, RZ, RZ, R3 ;  /* 0x000000ffff083224 */ /* 0x001fe200078e0003 */
[----:B------:R-:W-:Y:S01]  /*0410*/  ISETP.NE.AND P1, PT, R0, 0x3, PT ;  /* 0x000000030000780c */ /* 0x000fe20003f25270 */
[----:B------:R-:W0:Y:S01]  /*0420*/  @!UP0 S2UR UR7, SR_CgaCtaId ;  /* 0x00000000000789c3 */ /* 0x000e220000008800 */
[----:B------:R-:W-:Y:S02]  /*0430*/  @P3 IMAD.MOV.U32 R9, RZ, RZ, RZ ;  /* 0x000000ffff093224 */ /* 0x000fe400078e00ff */
[----:B------:R-:W-:Y:S02]  /*0440*/  IMAD.MOV.U32 R7, RZ, RZ, RZ ;  /* 0x000000ffff077224 */ /* 0x000fe400078e00ff */
[----:B------:R-:W-:-:S03]  /*0450*/  @P3 IMAD.MOV.U32 R5, RZ, RZ, RZ ;  /* 0x000000ffff053224 */ /* 0x000fc600078e00ff */
[----:B------:R-:W1:Y:S01]  /*0460*/  @!P3 LDC R11, c[0x0][0xc] ;  /* 0x00000300ff0bbb82 */ /* 0x000e620000000800 */
[----:B--2---:R-:W-:-:S04]  /*0470*/  @P3 IMAD.WIDE.U32 R16, R6, R17, R8 ;  /* 0x0000001106103225 */ /* 0x004fc800078e0008 */
[----:B------:R-:W-:Y:S01]  /*0480*/  @P3 IMAD.IADD R17, R17, 0x1, R5 ;  /* 0x0000000111113824 */ /* 0x000fe200078e0205 */
[----:B------:R-:W-:Y:S01]  /*0490*/  LOP3.LUT R5, R4, 0x7f, RZ, 0xc0, !PT ;  /* 0x0000007f04057812 */ /* 0x000fe200078ec0ff */
[----:B0-----:R-:W-:Y:S01]  /*04a0*/  @!UP0 ULEA UR8, UR7, UR6, 0x18 ;  /* 0x0000000607088291 */ /* 0x001fe2000f8ec03f */
[----:B------:R-:W-:Y:S02]  /*04b0*/  VOTEU.ALL UP0, P0 ;  /* 0x00000000003f7886 */ /* 0x000fe40000000000 */
[----:B------:R-:W-:Y:S01]  /*04c0*/  ULDC UR6, c[0x0][0xc] ;  /* 0x0000030000067ab9 */ /* 0x000fe20000000800 */
[----:B------:R-:W-:Y:S01]  /*04d0*/  ISETP.EQ.OR P0, PT, R0, RZ, !P1 ;  /* 0x000000ff0000720c */ /* 0x000fe20004f02670 */
[----:B------:R-:W-:-:S03]  /*04e0*/  ULDC UR7, c[0x0][0x10] ;  /* 0x0000040000077ab9 */ /* 0x000fc60000000800 */
[C---:B------:R-:W-:Y:S01]  /*04f0*/  ISETP.EQ.AND P0, PT, R10.reuse, RZ, P0 ;  /* 0x000000ff0a00720c */ /* 0x040fe20000702270 */
[----:B------:R-:W-:Y:S02]  /*0500*/  VIADD R10, R10, 0xffffffff ;  /* 0xffffffff0a0a7836 */ /* 0x000fe40000000000 */
[----:B-1----:R-:W-:Y:S01]  /*0510*/  @!P3 IMAD.WIDE.U32 R8, R11, R3, R6 ;  /* 0x000000030b08b225 */ /* 0x002fe200078e0006 */
[----:B------:R-:W0:Y:S02]  /*0520*/  FENCE.VIEW.ASYNC.S ;  /* 0x00000000000073c6 */ /* 0x000e240000000000 */
[----:B0-----:R-:W3:Y:S01]  /*0530*/  @!UP0 SYNCS.EXCH.64 URZ, [UR8+0x30], UR4 ;  /* 0x00003004083f85b2 */ /* 0x001ee20008000100 */
[----:B------:R-:W-:Y:S02]  /*0540*/  SEL R18, RZ, 0x1, !P0 ;  /* 0x00000001ff127807 */ /* 0x000fe40004000000 */
[----:B------:R-:W-:Y:S01]  /*0550*/  ISETP.GE.U32.AND P1, PT, R10, 0x2, PT ;  /* 0x000000020a00780c */ /* 0x000fe20003f26070 */
[----:B------:R-:W-:-:S02]  /*0560*/  @!P3 IMAD.MOV.U32 R16, RZ, RZ, R8 ;  /* 0x000000ffff10b224 */ /* 0x000fc400078e0008 */
[----:B------:R-:W-:Y:S01]  /*0570*/  @!P3 IMAD.MOV.U32 R17, RZ, RZ, R9 ;  /* 0x000000ffff11b224 */ /* 0x000fe200078e0009 */
[----:B------:R-:W-:Y:S01]  /*0580*/  SEL R18, R18, 0x2, P1 ;  /* 0x0000000212127807 */ /* 0x000fe20000800000 */
[----:B------:R0:W3:Y:S01]  /*0590*/  @!UP1 SYNCS.EXCH.64 URZ, [UR8+0x38], UR4 ;  /* 0x00003804083f95b2 */ /* 0x0000e20008000100 */
[----:B------:R-:W-:Y:S01]  /*05a0*/  NOP ;  /* 0x0000000000007918 */ /* 0x000fe20000000000 */
[----:B0-----:R-:W-:-:S03]  /*05b0*/  UIMAD.WIDE.U32 UR4, UR6, UR7, URZ ;  /* 0x00000007060472a5 */ /* 0x001fc6000f8e003f */
[----:B------:R-:W-:Y:S02]  /*05c0*/  ULDC UR6, c[0x0][0x14] ;  /* 0x0000050000067ab9 */ /* 0x000fe40000000800 */
[----:B------:R-:W-:Y:S02]  /*05d0*/  UIMAD.WIDE.U32 UR38, UR4, UR6, URZ ;  /* 0x00000006042672a5 */ /* 0x000fe4000f8e003f */
[----:B------:R-:W-:-:S04]  /*05e0*/  UIMAD UR41, UR5, UR6, URZ ;  /* 0x00000006052972a4 */ /* 0x000fc8000f8e023f */
[----:B------:R-:W-:Y:S01]  /*05f0*/  UIADD3 UR41, UR39, UR41, URZ ;  /* 0x0000002927297290 */ /* 0x000fe2000fffe03f */
[----:B---34-:R-:W-:Y:S06]  /*0600*/  BAR.SYNC.DEFER_BLOCKING 0x0 ;  /* 0x0000000000007b1d */ /* 0x018fec0000010000 */
[----:B------:R-:W-:Y:S05]  /*0610*/  @!P2 BRA `(.L_x_3) ;  /* 0x000000700028a947 */ /* 0x000fea0003800000 */
[----:B------:R-:W-:-:S13]  /*0620*/  ISETP.GT.U32.AND P0, PT, R10, 0x1, PT ;  /* 0x000000010a00780c */ /* 0x000fda0003f04070 */
[----:B------:R-:W-:Y:S05]  /*0630*/  @P0 EXIT ;  /* 0x000000000000094d */ /* 0x000fea0003800000 */
[----:B------:R-:W-:Y:S01]  /*0640*/  ULDC.64 UR4, c[0x0][0x650] ;  /* 0x0001940000047ab9 */ /* 0x000fe20000000a00 */
[----:B------:R-:W-:Y:S01]  /*0650*/  PRMT R0, RZ, 0x7610, R0 ;  /* 0x00007610ff007816 */ /* 0x000fe20000000000 */
[----:B------:R-:W-:Y:S01]  /*0660*/  IMAD.MOV.U32 R111, RZ, RZ, -0x1 ;  /* 0xffffffffff6f7424 */ /* 0x000fe200078e00ff */
[----:B------:R-:W-:Y:S01]  /*0670*/  ISETP.GE.U32.AND P0, PT, R16, UR4, PT ;  /* 0x0000000410007c0c */ /* 0x000fe2000bf06070 */
[----:B------:R-:W-:Y:S02]  /*0680*/  IMAD.MOV.U32 R101, RZ, RZ, -0x1 ;  /* 0xffffffffff657424 */ /* 0x000fe400078e00ff */
[----:B------:R-:W-:Y:S01]  /*0690*/  IMAD.MOV.U32 R19, RZ, RZ, -0x1 ;  /* 0xffffffffff137424 */ /* 0x000fe200078e00ff */
[----:B------:R-:W-:-:S13]  /*06a0*/  ISETP.GE.U32.AND.EX P0, PT, R17, UR5, PT, P0 ;  /* 0x0000000511007c0c */ /* 0x000fda000bf06100 */
[----:B------:R-:W-:Y:S05]  /*06b0*/  @P0 BRA `(.L_x_4) ;  /* 0x0000000400580947 */ /* 0x000fea0003800000 */
[----:B------:R-:W0:Y:S01]  /*06c0*/  LDC.64 R20, c[0x0][0x628] ;  /* 0x00018a00ff147b82 */ /* 0x000e220000000a00 */
[----:B------:R-:W-:Y:S02]  /*06d0*/  IMAD.MOV.U32 R8, RZ, RZ, R16 ;  /* 0x000000ffff087224 */ /* 0x000fe400078e0010 */
[----:B------:R-:W-:-:S05]  /*06e0*/  IMAD.MOV.U32 R9, RZ, RZ, R17 ;  /* 0x000000ffff097224 */ /* 0x000fca00078e0011 */
[----:B------:R-:W1:Y:S08]  /*06f0*/  LDC R0, c[0x0][0x630] ;  /* 0x00018c00ff007b82 */ /* 0x000e700000000800 */
[----:B------:R-:W2:Y:S01]  /*0700*/  LDC.64 R22, c[0x0][0x620] ;  /* 0x00018800ff167b82 */ /* 0x000ea20000000a00 */
[----:B0-----:R-:W-:-:S04]  /*0710*/  ISETP.NE.U32.AND P0, PT, R20, RZ, PT ;  /* 0x000000ff1400720c */ /* 0x001fc80003f05070 */
[----:B------:R-:W-:-:S13]  /*0720*/  ISETP.NE.AND.EX P0, PT, R21, RZ, PT, P0 ;  /* 0x000000ff1500720c */ /* 0x000fda0003f05300 */
[----:B-12---:R-:W-:Y:S05]  /*0730*/  @!P0 BRA `(.L_x_5) ;  /* 0x0000000000288947 */ /* 0x006fea0003800000 */
[----:B------:R-:W0:Y:S02]  /*0740*/  LDC R13, c[0x0][0x634] ;  /* 0x00018d00ff0d7b82 */ /* 0x000e240000000800 */
[----:B0-----:R-:W-:-:S05]  /*0750*/  IADD3 R13, P0, R16, R13, RZ ;  /* 0x0000000d100d7210 */ /* 0x001fca0007f1e0ff */
[----:B------:R-:W-:-:S04]  /*0760*/  IMAD.X R15, RZ, RZ, R17, P0 ;  /* 0x000000ffff0f7224 */ /* 0x000fc800000e0611 */
[----:B------:R-:W-:-:S04]  /*0770*/  IMAD.WIDE.U32 R8, R15, R20, RZ ;  /* 0x000000140f087225 */ /* 0x000fc800078e00ff */
[----:B------:R-:W-:-:S04]  /*0780*/  IMAD.WIDE.U32 R10, P0, R13, R21, R8 ;  /* 0x000000150d0a7225 */ /* 0x000fc80007800008 */
[----:B------:R-:W-:-:S04]  /*0790*/  IMAD.WIDE.U32 R8, R13, R20, RZ ;  /* 0x000000140d087225 */ /* 0x000fc800078e00ff */
[----:B------:R-:W-:Y:S01]  /*07a0*/  IMAD.X R13, RZ, RZ, RZ, P0 ;  /* 0x000000ffff0d7224 */ /* 0x000fe200000e06ff */
[----:B------:R-:W-:Y:S01]  /*07b0*/  IADD3 RZ, P0, R9, R10, RZ ;  /* 0x0000000a09ff7210 */ /* 0x000fe20007f1e0ff */
[----:B------:R-:W-:-:S04]  /*07c0*/  IMAD.MOV.U32 R12, RZ, RZ, R11 ;  /* 0x000000ffff0c7224 */ /* 0x000fc800078e000b */
[----:B------:R-:W-:-:S08]  /*07d0*/  IMAD.WIDE.U32.X R8, R15, R21, R12, P0 ;  /* 0x000000150f087225 */ /* 0x000fd000000e040c */
.L_x_5:
[-CC-:B------:R-:W-:Y:S01]  /*07e0*/  SHF.R.U64 R25, R8, R0.reuse, R9.reuse ;  /* 0x0000000008197219 */ /* 0x180fe20000001209 */
[----:B------:R-:W0:Y:S01]  /*07f0*/  LDC R12, c[0x0][0x618] ;  /* 0x00018600ff0c7b82 */ /* 0x000e220000000800 */
[----:B------:R-:W-:Y:S01]  /*0800*/  SHF.R.U32.HI R7, RZ, R0, R9 ;  /* 0x00000000ff077219 */ /* 0x000fe20000011609 */
[----:B------:R-:W-:Y:S01]  /*0810*/  ULDC UR4, c[0x0][0x150] ;  /* 0x0000540000047ab9 */ /* 0x000fe20000000800 */
[----:B------:R-:W-:Y:S02]  /*0820*/  IADD3 R11, P0, RZ, -R25, RZ ;  /* 0x80000019ff0b7210 */ /* 0x000fe40007f1e0ff */
[----:B------:R-:W-:-:S03]  /*0830*/  I2FP.F32.U32 R0, R6 ;  /* 0x0000000600007245 */ /* 0x000fc60000201000 */
[----:B------:R-:W1:Y:S01]  /*0840*/  LDC.64 R30, c[0x0][0x640] ;  /* 0x00019000ff1e7b82 */ /* 0x000e620000000a00 */
[----:B------:R-:W-:Y:S02]  /*0850*/  IMAD.X R13, RZ, RZ, ~R7, P0 ;  /* 0x000000ffff0d7224 */ /* 0x000fe400000e0e07 */
[----:B------:R-:W-:Y:S01]  /*0860*/  FMUL R0, R0, UR4 ;  /* 0x0000000400007c20 */ /* 0x000fe20008400000 */
[----:B------:R-:W-:Y:S01]  /*0870*/  IMAD.WIDE.U32 R8, R11, R22, R16 ;  /* 0x000000160b087225 */ /* 0x000fe200078e0010 */
[----:B------:R-:W-:-:S03]  /*0880*/  ULDC UR4, c[0x0][0x154] ;  /* 0x0000550000047ab9 */ /* 0x000fc60000000800 */
[----:B------:R-:W-:Y:S01]  /*0890*/  IMAD R10, R13, R22, RZ ;  /* 0x000000160d0a7224 */ /* 0x000fe200078e02ff */
[----:B------:R-:W2:Y:S01]  /*08a0*/  LDC R7, c[0x0][0x144] ;  /* 0x00005100ff077b82 */ /* 0x000ea20000000800 */
[----:B------:R-:W3:Y:S02]  /*08b0*/  F2I.U32.TRUNC.NTZ R0, R0 ;  /* 0x0000000000007305 */ /* 0x000ee4000020f000 */
[----:B------:R-:W-:-:S04]  /*08c0*/  IMAD R11, R11, R23, R10 ;  /* 0x000000170b0b7224 */ /* 0x000fc800078e020a */
[----:B------:R-:W-:Y:S01]  /*08d0*/  IMAD.IADD R9, R9, 0x1, R11 ;  /* 0x0000000109097824 */ /* 0x000fe200078e020b */
[----:B------:R-:W4:Y:S01]  /*08e0*/  LDC R24, c[0x0][0x608] ;  /* 0x00018200ff187b82 */ /* 0x000f220000000800 */
[----:B------:R-:W-:-:S03]  /*08f0*/  IMAD.MOV.U32 R11, RZ, RZ, -0x1 ;  /* 0xffffffffff0b7424 */ /* 0x000fc600078e00ff */
[-CC-:B0-----:R-:W-:Y:S02]  /*0900*/  SHF.R.U64 R22, R8, R12.reuse, R9.reuse ;  /* 0x0000000c08167219 */ /* 0x181fe40000001209 */
[----:B------:R-:W-:Y:S02]  /*0910*/  I2FP.F32.U32 R8, R3 ;  /* 0x0000000300087245 */ /* 0x000fe40000201000 */
[----:B------:R-:W0:Y:S01]  /*0920*/  LDC R28, c[0x0][0x658] ;  /* 0x00019600ff1c7b82 */ /* 0x000e220000000800 */
[----:B-1----:R-:W-:Y:S01]  /*0930*/  ISETP.NE.U32.AND P0, PT, R30, RZ, PT ;  /* 0x000000ff1e00720c */ /* 0x002fe20003f05070 */
[----:B---3--:R-:W-:Y:S02]  /*0940*/  IMAD.MOV R10, RZ, RZ, -R0 ;  /* 0x000000ffff0a7224 */ /* 0x008fe400078e0a00 */
[----:B------:R-:W-:Y:S01]  /*0950*/  FMUL R8, R8, UR4 ;  /* 0x0000000408087c20 */ /* 0x000fe20008400000 */
[----:B------:R-:W-:Y:S02]  /*0960*/  SHF.R.U32.HI R9, RZ, R12, R9 ;  /* 0x0000000cff097219 */ /* 0x000fe40000011609 */
[----:B------:R-:W-:Y:S01]  /*0970*/  ISETP.NE.AND.EX P0, PT, R31, RZ, PT, P0 ;  /* 0x000000ff1f00720c */ /* 0x000fe20003f05300 */
[----:B------:R1:W3:Y:S01]  /*0980*/  F2I.U32.TRUNC.NTZ R15, R8 ;  /* 0x00000008000f7305 */ /* 0x0002e2000020f000 */
[----:B------:R-:W1:Y:S01]  /*0990*/  LDC R20, c[0x0][0x148] ;  /* 0x00005200ff147b82 */ /* 0x000e620000000800 */
[----:B--2---:R-:W-:-:S07]  /*09a0*/  IMAD R0, R7, R10, R6 ;  /* 0x0000000a07007224 */ /* 0x004fce00078e0206 */
[----:B------:R-:W2:Y:S01]  /*09b0*/  LDC R26, c[0x0][0x600] ;  /* 0x00018000ff1a7b82 */ /* 0x000ea20000000800 */
[-CC-:B----4-:R-:W-:Y:S02]  /*09c0*/  SHF.R.U64 R32, R22, R24.reuse, R9.reuse ;  /* 0x0000001816207219 */ /* 0x190fe40000001209 */
[----:B------:R-:W-:Y:S01]  /*09d0*/  SHF.R.U32.HI R7, RZ, R24, R9 ;  /* 0x00000018ff077219 */ /* 0x000fe20000011609 */
[----:B------:R-:W-:-:S04]  /*09e0*/  IMAD.MOV.U32 R9, RZ, RZ, 0x1 ;  /* 0x00000001ff097424 */ /* 0x000fc800078e00ff */
[----:B------:R-:W4:Y:S01]  /*09f0*/  LDC R21, c[0x0][0x648] ;  /* 0x00019200ff157b82 */ /* 0x000f220000000800 */
[-C--:B0-----:R-:W-:Y:S02]  /*0a00*/  SHF.L.U32 R6, R11, R28.reuse, RZ ;  /* 0x0000001c0b067219 */ /* 0x081fe400000006ff */
[--C-:B------:R-:W-:Y:S02]  /*0a10*/  SHF.R.U64 R24, R32, R28, R7.reuse ;  /* 0x0000001c20187219 */ /* 0x100fe40000001207 */
[----:B------:R-:W-:Y:S02]  /*0a20*/  LOP3.LUT R13, RZ, R6, RZ, 0x33, !PT ;  /* 0x00000006ff0d7212 */ /* 0x000fe400078e33ff */
[-C--:B------:R-:W-:Y:S01]  /*0a30*/  SHF.R.U32.HI R7, RZ, R28.reuse, R7 ;  /* 0x0000001cff077219 */ /* 0x080fe20000011607 */
[----:B------:R-:W0:Y:S01]  /*0a40*/  LDC R23, c[0x0][0x638] ;  /* 0x00018e00ff177b82 */ /* 0x000e220000000800 */
[----:B------:R-:W-:Y:S01]  /*0a50*/  SHF.L.U32 R12, R9, R28, RZ ;  /* 0x0000001c090c7219 */ /* 0x000fe200000006ff */
[----:B------:R-:W-:-:S06]  /*0a60*/  IMAD.MOV.U32 R6, RZ, RZ, R24 ;  /* 0x000000ffff067224 */ /* 0x000fcc00078e0018 */
[----:B------:R-:W0:Y:S01]  /*0a70*/  LDC R111, c[0x0][0x610] ;  /* 0x00018400ff6f7b82 */ /* 0x000e220000000800 */
[----:B-1-3--:R-:W-:Y:S05]  /*0a80*/  @!P0 BRA `(.L_x_6) ;  /* 0x0000000000288947 */ /* 0x00afea0003800000 */
[----:B------:R-:W1:Y:S02]  /*0a90*/  LDC R11, c[0x0][0x64c] ;  /* 0x00019300ff0b7b82 */ /* 0x000e640000000800 */
[----:B-1----:R-:W-:-:S05]  /*0aa0*/  IADD3 R11, P0, R24, R11, RZ ;  /* 0x0000000b180b7210 */ /* 0x002fca0007f1e0ff */
        /* <DEDUP_REMOVED lines=8> */
.L_x_6:
[----:B----4-:R-:W-:Y:S01]  /*0b30*/  SHF.R.U64 R6, R6, R21, R7 ;  /* 0x0000001506067219 */ /* 0x010fe20000001207 */
[----:B--2---:R-:W-:Y:S01]  /*0b40*/  VIADD R7, R26, 0xffffffff ;  /* 0xffffffff1a077836 */ /* 0x004fe20000000000 */
[----:B------:R-:W-:Y:S01]  /*0b50*/  LOP3.LUT R13, R32, R13, RZ, 0xc0, !PT ;  /* 0x0000000d200d7212 */ /* 0x000fe200078ec0ff */
[----:B------:R-:W-:Y:S02]  /*0b60*/  IMAD.MOV R15, RZ, RZ, -R15 ;  /* 0x000000ffff0f7224 */ /* 0x000fe400078e0a0f */
[----:B------:R-:W-:Y:S02]  /*0b70*/  IMAD.MOV R8, RZ, RZ, -R6 ;  /* 0x000000ffff087224 */ /* 0x000fe400078e0a06 */
[----:B------:R-:W-:Y:S01]  /*0b80*/  IMAD R13, R12, R6, R13 ;  /* 0x000000060c0d7224 */ /* 0x000fe200078e020d */
[----:B------:R-:W-:Y:S01]  /*0b90*/  LOP3.LUT R6, R22, R7, RZ, 0xc0, !PT ;  /* 0x0000000716067212 */ /* 0x000fe200078ec0ff */
[----:B------:R-:W-:Y:S02]  /*0ba0*/  @P3 IMAD R0, R20, R15, R3 ;  /* 0x0000000f14003224 */ /* 0x000fe400078e0203 */
[----:B0-----:R-:W-:-:S02]  /*0bb0*/  IMAD R3, R8, R23, R24 ;  /* 0x0000001708037224 */ /* 0x001fc400078e0218 */
[----:B------:R-:W-:Y:S02]  /*0bc0*/  IMAD R111, R13, R111, R0 ;  /* 0x0000006f0d6f7224 */ /* 0x000fe400078e0200 */
[----:B------:R-:W-:Y:S02]  /*0bd0*/  IMAD R6, R3, R26, R6 ;  /* 0x0000001a03067224 */ /* 0x000fe400078e0206 */
[----:B------:R-:W-:Y:S02]  /*0be0*/  IMAD.MOV.U32 R0, RZ, RZ, 0x1 ;  /* 0x00000001ff007424 */ /* 0x000fe400078e00ff */
[----:B------:R-:W-:Y:S01]  /*0bf0*/  IMAD.MOV.U32 R19, RZ, RZ, R25 ;  /* 0x000000ffff137224 */ /* 0x000fe200078e0019 */
[----:B------:R-:W-:Y:S02]  /*0c00*/  SEL R101, R6, R111, !P3 ;  /* 0x0000006f06657207 */ /* 0x000fe40005800000 */
[----:B------:R-:W-:-:S07]  /*0c10*/  SEL R111, R111, R6, !P3 ;  /* 0x000000066f6f7207 */ /* 0x000fce0005800000 */
.L_x_4:
[----:B------:R-:W-:-:S08]  /*0c20*/  NOP ;  /* 0x0000000000007918 */ /* 0x000fd00000000000 */
[----:B------:R-:W0:Y:S02]  /*0c30*/  USETMAXREG.TRY_ALLOC.CTAPOOL UP0, 0xe8 ;  /* 0x000000e8000079c8 */ /* 0x000e240008000600 */
[----:B0-----:R-:W-:-:S13]  /*0c40*/  PLOP3.LUT P0, PT, PT, PT, UP0, 0x80, 0x0 ;  /* 0x000000000000781c */ /* 0x001fda0003f0f008 */
[----:B------:R-:W-:Y:S05]  /*0c50*/  @!P0 BRA `(.L_x_4) ;  /* 0xfffffffc00f08947 */ /* 0x000fea000383ffff */
[----:B------:R-:W-:Y:S01]  /*0c60*/  ULDC.64 UR4, c[0x0][0x598] ;  /* 0x0001660000047ab9 */ /* 0x000fe20000000a00 */
[----:B------:R-:W-:Y:S01]  /*0c70*/  ULDC.64 UR36, c[0x0][0x208] ;  /* 0x0000820000247ab9 */ /* 0x000fe20000000a00 */
[----:B------:R-:W-:-:S04]  /*0c80*/  ISETP.NE.U32.AND P0, PT, RZ, UR4, PT ;  /* 0x00000004ff007c0c */ /* 0x000fc8000bf05070 */
[----:B------:R-:W-:-:S13]  /*0c90*/  ISETP.NE.AND.EX P0, PT, RZ, UR5, PT, P0 ;  /* 0x00000005ff007c0c */ /* 0x000fda000bf05300 */
[----:B------:R-:W-:Y:S05]  /*0ca0*/  @!P0 BRA `(.L_x_7) ;  /* 0x00000000001c8947 */ /* 0x000fea0003800000 */
[----:B------:R-:W0:Y:S02]  /*0cb0*/  LDC.64 R6, c[0x0][0x598] ;  /* 0x00016600ff067b82 */ /* 0x000e240000000a00 */
[----:B0-----:R-:W2:Y:S02]  /*0cc0*/  LDG.E.64 R6, desc[UR36][R6.64] ;  /* 0x0000002406067981 */ /* 0x001ea4000c1e1b00 */
[----:B--2---:R-:W-:-:S04]  /*0cd0*/  ISETP.NE.U32.AND P0, PT, R6, RZ, PT ;  /* 0x000000ff0600720c */ /* 0x004fc80003f05070 */
[----:B------:R-:W-:-:S13]  /*0ce0*/  ISETP.NE.AND.EX P0, PT, R7, RZ, PT, P0 ;  /* 0x000000ff0700720c */ /* 0x000fda0003f05300 */
[----:B------:R-:W-:Y:S05]  /*0cf0*/  @!P0 BRA `(.L_x_7) ;  /* 0x0000000000088947 */ /* 0x000fea0003800000 */
[----:B------:R0:W5:Y:S01]  /*0d00*/  LD.E R88, desc[UR36][R6.64] ;  /* 0x0000002406587980 */ /* 0x000162000c101900 */
[----:B------:R-:W-:Y:S05]  /*0d10*/  BRA `(.L_x_8) ;  /* 0x0000000000247947 */ /* 0x000fea0003800000 */
.L_x_7:
[----:B------:R-:W-:Y:S02]  /*0d20*/  ULDC.64 UR4, c[0x0][0x588] ;  /* 0x0001620000047ab9 */ /* 0x000fe40000000a00 */
[----:B------:R-:W-:-:S04]  /*0d30*/  ISETP.NE.U32.AND P0, PT, RZ, UR4, PT ;  /* 0x00000004ff007c0c */ /* 0x000fc8000bf05070 */
[----:B------:R-:W-:-:S13]  /*0d40*/  ISETP.NE.AND.EX P0, PT, RZ, UR5, PT, P0 ;  /* 0x00000005ff007c0c */ /* 0x000fda000bf05300 */
[----:B------:R-:W-:Y:S05]  /*0d50*/  @!P0 BRA `(.L_x_9) ;  /* 0x00000000000c8947 */ /* 0x000fea0003800000 */
[----:B------:R-:W0:Y:S02]  /*0d60*/  LDC.64 R88, c[0x0][0x588] ;  /* 0x00016200ff587b82 */ /* 0x000e240000000a00 */
[----:B0-----:R1:W5:Y:S01]  /*0d70*/  LDG.E R88, desc[UR36][R88.64] ;  /* 0x0000002458587981 */ /* 0x001362000c1e1900 */
[----:B------:R-:W-:Y:S05]  /*0d80*/  BRA `(.L_x_8) ;  /* 0x0000000000087947 */ /* 0x000fea0003800000 */
.L_x_9:
[----:B------:R-:W-:Y:S02]  /*0d90*/  ULDC UR4, c[0x0][0x580] ;  /* 0x0001600000047ab9 */ /* 0x000fe40000000800 */
[----:B------:R-:W-:-:S07]  /*0da0*/  IMAD.U32 R88, RZ, RZ, UR4 ;  /* 0x00000004ff587e24 */ /* 0x000fce000f8e00ff */
.L_x_8:
[----:B------:R-:W-:Y:S02]  /*0db0*/  ULDC.64 UR4, c[0x0][0x5a0] ;  /* 0x0001680000047ab9 */ /* 0x000fe40000000a00 */
[----:B------:R-:W-:-:S04]  /*0dc0*/  ISETP.NE.U32.AND P0, PT, RZ, UR4, PT ;  /* 0x00000004ff007c0c */ /* 0x000fc8000bf05070 */
[----:B------:R-:W-:-:S13]  /*0dd0*/  ISETP.NE.AND.EX P0, PT, RZ, UR5, PT, P0 ;  /* 0x00000005ff007c0c */ /* 0x000fda000bf05300 */
[----:B------:R-:W-:Y:S05]  /*0de0*/  @!P0 BRA `(.L_x_10) ;  /* 0x00000000001c8947 */ /* 0x000fea0003800000 */
[----:B0-----:R-:W0:Y:S02]  /*0df0*/  LDC.64 R6, c[0x0][0x5a0] ;  /* 0x00016800ff067b82 */ /* 0x001e240000000a00 */
[----:B0-----:R-:W2:Y:S02]  /*0e00*/  LDG.E.64 R6, desc[UR36][R6.64] ;  /* 0x0000002406067981 */ /* 0x001ea4000c1e1b00 */
[----:B--2---:R-:W-:-:S04]  /*0e10*/  ISETP.NE.U32.AND P0, PT, R6, RZ, PT ;  /* 0x000000ff0600720c */ /* 0x004fc80003f05070 */
[----:B------:R-:W-:-:S13]  /*0e20*/  ISETP.NE.AND.EX P0, PT, R7, RZ, PT, P0 ;  /* 0x000000ff0700720c */ /* 0x000fda0003f05300 */
[----:B------:R-:W-:Y:S05]  /*0e30*/  @!P0 BRA `(.L_x_10) ;  /* 0x0000000000088947 */ /* 0x000fea0003800000 */
[----:B-1----:R0:W5:Y:S01]  /*0e40*/  LD.E R89, desc[UR36][R6.64] ;  /* 0x0000002406597980 */ /* 0x002162000c101900 */
[----:B------:R-:W-:Y:S05]  /*0e50*/  BRA `(.L_x_11) ;  /* 0x0000000000247947 */ /* 0x000fea0003800000 */
.L_x_10:
[----:B------:R-:W-:Y:S02]  /*0e60*/  ULDC.64 UR4, c[0x0][0x590] ;  /* 0x0001640000047ab9 */ /* 0x000fe40000000a00 */
[----:B------:R-:W-:-:S04]  /*0e70*/  ISETP.NE.U32.AND P0, PT, RZ, UR4, PT ;  /* 0x00000004ff007c0c */ /* 0x000fc8000bf05070 */
[----:B------:R-:W-:-:S13]  /*0e80*/  ISETP.NE.AND.EX P0, PT, RZ, UR5, PT, P0 ;  /* 0x00000005ff007c0c */ /* 0x000fda000bf05300 */
[----:B------:R-:W-:Y:S05]  /*0e90*/  @!P0 BRA `(.L_x_12) ;  /* 0x00000000000c8947 */ /* 0x000fea0003800000 */
[----:B0-----:R-:W1:Y:S02]  /*0ea0*/  LDC.64 R6, c[0x0][0x590] ;  /* 0x00016400ff067b82 */ /* 0x001e640000000a00 */
[----:B-1----:R1:W5:Y:S01]  /*0eb0*/  LDG.E R89, desc[UR36][R6.64] ;  /* 0x0000002406597981 */ /* 0x002362000c1e1900 */
[----:B------:R-:W-:Y:S05]  /*0ec0*/  BRA `(.L_x_11) ;  /* 0x0000000000087947 */ /* 0x000fea0003800000 */
.L_x_12:
[----:B------:R-:W-:Y:S02]  /*0ed0*/  ULDC UR4, c[0x0][0x584] ;  /* 0x0001610000047ab9 */ /* 0x000fe40000000800 */
[----:B-1----:R-:W-:-:S07]  /*0ee0*/  IMAD.U32 R89, RZ, RZ, UR4 ;  /* 0x00000004ff597e24 */ /* 0x002fce000f8e00ff */
.L_x_11:
[----:B------:R-:W-:-:S13]  /*0ef0*/  LOP3.LUT P0, RZ, R0, 0xff, RZ, 0xc0, !PT ;  /* 0x000000ff00ff7812 */ /* 0x000fda000780c0ff */
[----:B------:R-:W-:Y:S05]  /*0f00*/  @!P0 EXIT ;  /* 0x000000000000894d */ /* 0x000fea0003800000 */
[----:B------:R-:W2:Y:S01]  /*0f10*/  LDC R94, c[0x0][0x658] ;  /* 0x00019600ff5e7b82 */ /* 0x000ea20000000800 */
[----:B------:R-:W-:Y:S01]  /*0f20*/  LOP3.LUT R14, R14, 0x1, RZ, 0xc0, !PT ;  /* 0x000000010e0e7812 */ /* 0x000fe200078ec0ff */
[----:B------:R-:W-:Y:S01]  /*0f30*/  ULDC.64 UR6, c[0x0][0x288] ;  /* 0x0000a20000067ab9 */ /* 0x000fe20000000a00 */
[----:B------:R-:W-:Y:S01]  /*0f40*/  SHF.R.U32.HI R0, RZ, 0x2, R4 ;  /* 0x00000002ff007819 */ /* 0x000fe20000011604 */
[----:B------:R-:W-:Y:S01]  /*0f50*/  UIADD3 UR4, UR7, 0x3f, URZ ;  /* 0x0000003f07047890 */ /* 0x000fe2000fffe03f */
[----:B------:R-:W-:Y:S01]  /*0f60*/  SHF.R.U32.HI R5, RZ, 0x1, R5 ;  /* 0x00000001ff057819 */ /* 0x000fe20000011605 */
[----:B------:R-:W-:Y:S01]  /*0f70*/  IMAD.SHL.U32 R3, R14, 0x40, RZ ;  /* 0x000000400e037824 */ /* 0x000fe200078e00ff */
[----:B------:R-:W-:Y:S01]  /*0f80*/  LOP3.LUT R0, R0, 0x7, RZ, 0xc0, !PT ;  /* 0x0000000700007812 */ /* 0x000fe200078ec0ff */
[----:B------:R-:W3:Y:S01]  /*0f90*/  LDC.64 R90, c[0x0][0x5c8] ;  /* 0x00017200ff5a7b82 */ /* 0x000ee20000000a00 */
[----:B------:R-:W-:Y:S01]  /*0fa0*/  USHF.R.S32.HI UR5, URZ, 0x1f, UR4 ;  /* 0x0000001f3f057899 */ /* 0x000fe20008011404 */
[----:B------:R-:W-:Y:S01]  /*0fb0*/  LOP3.LUT R5, R5, 0x30, RZ, 0xc0, !PT ;  /* 0x0000003005057812 */ /* 0x000fe200078ec0ff */
[----:B01----:R-:W-:Y:S01]  /*0fc0*/  IMAD.MOV.U32 R7, RZ, RZ, 0x1 ;  /* 0x00000001ff077424 */ /* 0x003fe200078e00ff */
[--C-:B------:R-:W-:Y:S01]  /*0fd0*/  LOP3.LUT R22, R3, 0x40, R0.reuse, 0xe2, !PT ;  /* 0x0000004003167812 */ /* 0x100fe200078ee200 */
[----:B------:R-:W-:Y:S01]  /*0fe0*/  ULEA.HI UR5, UR5, UR4, URZ, 0x6 ;  /* 0x0000000405057291 */ /* 0x000fe2000f8f303f */
[-C--:B------:R-:W-:Y:S01]  /*0ff0*/  IADD3 R3, RZ, -R5.reuse, -R0 ;  /* 0x80000005ff037210 */ /* 0x080fe20007ffe800 */
[----:B------:R-:W-:Y:S01]  /*1000*/  IMAD.U32 R6, RZ, RZ, UR6 ;  /* 0x00000006ff067e24 */ /* 0x000fe2000f8e00ff */
[----:B------:R-:W0:Y:S01]  /*1010*/  LDC R98, c[0x0][0x600] ;  /* 0x00018000ff627b82 */ /* 0x000e220000000800 */
[----:B------:R-:W-:Y:S01]  /*1020*/  LOP3.LUT R22, R22, R5, RZ, 0xfc, !PT ;  /* 0x0000000516167212 */ /* 0x000fe200078efcff */
[----:B------:R-:W-:Y:S01]  /*1030*/  IMAD.MOV.U32 R5, RZ, RZ, -0x1 ;  /* 0xffffffffff057424 */ /* 0x000fe200078e00ff */
[----:B------:R-:W-:Y:S01]  /*1040*/  USHF.R.S32.HI UR43, URZ, 0x6, UR5 ;  /* 0x000000063f2b7899 */ /* 0x000fe20008011405 */
[----:B------:R-:W-:Y:S01]  /*1050*/  LOP3.LUT R95, R4, 0x3, RZ, 0xc0, !PT ;  /* 0x00000003045f7812 */ /* 0x000fe200078ec0ff */
[----:B------:R-:W-:Y:S01]  /*1060*/  IMAD R3, R14, -0x40, R3 ;  /* 0xffffffc00e037824 */ /* 0x000fe200078e0203 */
[C---:B------:R-:W-:Y:S01]  /*1070*/  LOP3.LUT R97, R4.reuse, 0x80, RZ, 0xc0, !PT ;  /* 0x0000008004617812 */ /* 0x040fe200078ec0ff */
[----:B------:R-:W-:Y:S01]  /*1080*/  UISETP.LT.AND UP0, UPT, UR43, 0x1, UPT ;  /* 0x000000012b00788c */ /* 0x000fe2000bf01270 */
[-C--:B--2---:R-:W-:Y:S01]  /*1090*/  SHF.L.U32 R5, R5, R94.reuse, RZ ;  /* 0x0000005e05057219 */ /* 0x084fe200000006ff */
[----:B------:R-:W-:Y:S01]  /*10a0*/  ULDC UR4, c[0x0][0x284] ;  /* 0x0000a10000047ab9 */ /* 0x000fe20000000800 */
[----:B------:R-:W-:Y:S01]  /*10b0*/  IMAD R95, R95, -0x2, R6 ;  /* 0xfffffffe5f5f7824 */ /* 0x000fe200078e0206 */
[----:B------:R-:W-:Y:S01]  /*10c0*/  USEL UR44, UR43, 0x1, UP0 ;  /* 0x000000012b2c7887 */ /* 0x000fe20008000000 */
[----:B------:R-:W-:Y:S01]  /*10d0*/  SHF.L.U32 R94, R7, R94, RZ ;  /* 0x0000005e075e7219 */ /* 0x000fe200000006ff */
[----:B------:R-:W-:Y:S01]  /*10e0*/  IMAD.SHL.U32 R96, R4, 0x2, RZ ;  /* 0x0000000204607824 */ /* 0x000fe200078e00ff */
[----:B------:R-:W-:Y:S01]  /*10f0*/  LOP3.LUT R116, R18, 0x1, RZ, 0xfc, !PT ;  /* 0x0000000112747812 */ /* 0x000fe200078efcff */
[----:B------:R-:W-:Y:S01]  /*1100*/  VIADD R100, R3, UR4 ;  /* 0x0000000403647c36 */ /* 0x000fe20008000000 */
[C-C-:B---3--:R-:W-:Y:S01]  /*1110*/  SHF.L.U64.HI R92, R90.reuse, 0x7, R91.reuse ;  /* 0x000000075a5c7819 */ /* 0x148fe2000001025b */
[----:B------:R-:W-:Y:S01]  /*1120*/  IMAD.MOV.U32 R23, RZ, RZ, RZ ;  /* 0x000000ffff177224 */ /* 0x000fe200078e00ff */
[C---:B------:R-:W-:Y:S01]  /*1130*/  SHF.L.U64.HI R93, R90.reuse, 0x3, R91 ;  /* 0x000000035a5d7819 */ /* 0x040fe2000001025b */
[C---:B------:R-:W-:Y:S01]  /*1140*/  IMAD.SHL.U32 R91, R90.reuse, 0x80, RZ ;  /* 0x000000805a5b7824 */ /* 0x040fe200078e00ff */
[----:B------:R-:W-:Y:S01]  /*1150*/  SHF.R.U32.HI R97, RZ, 0x7, R97 ;  /* 0x00000007ff617819 */ /* 0x000fe20000011661 */
[----:B------:R-:W-:Y:S01]  /*1160*/  IMAD.SHL.U32 R90, R90, 0x8, RZ ;  /* 0x000000085a5a7824 */ /* 0x000fe200078e00ff */
[----:B------:R-:W-:Y:S01]  /*1170*/  LOP3.LUT R99, RZ, R5, RZ, 0x33, !PT ;  /* 0x00000005ff637212 */ /* 0x000fe200078e33ff */
[----:B------:R-:W-:Y:S01]  /*1180*/  UIADD3 UR44, UR43, -UR44, URZ ;  /* 0x8000002c2b2c7290 */ /* 0x000fe2000fffe03f */
[----:B0-----:R-:W-:Y:S01]  /*1190*/  VIADD R98, R98, 0xffffffff ;  /* 0xffffffff62627836 */ /* 0x001fe20000000000 */
[----:B------:R-:W-:Y:S01]  /*11a0*/  UMOV UR40, URZ ;  /* 0x0000003f00287c82 */ /* 0x000fe20008000000 */
[----:B------:R-:W-:-:S09]  /*11b0*/  UMOV UR42, URZ ;  /* 0x0000003f002a7c82 */ /* 0x000fd20008000000 */
.L_x_156:
[----:B0-----:R-:W0:Y:S01]  /*11c0*/  SHFL.IDX PT, R0, R97, RZ, 0x1f ;  /* 0x00001fff61007589 */ /* 0x001e2200000e0000 */
[----:B-1----:R-:W1:Y:S01]  /*11d0*/  S2UR UR7, SR_CgaCtaId ;  /* 0x00000000000779c3 */ /* 0x002e620000008800 */
[----:B------:R-:W-:Y:S01]  /*11e0*/  UMOV UR6, 0x400 ;  /* 0x0000040000067882 */ /* 0x000fe20000000000 */
[----:B0-----:R-:W-:Y:S01]  /*11f0*/  R2UR UR4, R0 ;  /* 0x00000000000472ca */ /* 0x001fe200000e0000 */
[----:B-1----:R-:W-:-:S12]  /*1200*/  ULEA UR46, UR7, UR6, 0x18 ;  /* 0x00000006072e7291 */ /* 0x002fd8000f8ec03f */
[----:B------:R-:W-:-:S04]  /*1210*/  ULEA.HI UR5, UR4, UR4, URZ, 0x1 ;  /* 0x0000000404057291 */ /* 0x000fc8000f8f083f */
[----:B------:R-:W-:-:S04]  /*1220*/  ULOP3.LUT UR5, UR5, 0x7fffe, URZ, 0xc0, !UPT ;  /* 0x0007fffe05057892 */ /* 0x000fc8000f8ec03f */
[----:B------:R-:W-:-:S03]  /*1230*/  UIADD3 UR5, UR4, -UR5, URZ ;  /* 0x8000000504057290 */ /* 0x000fc6000fffe03f */
[----:B------:R-:W-:Y:S01]  /*1240*/  ULDC UR4, c[0x0][0x28c] ;  /* 0x0000a30000047ab9 */ /* 0x000fe20000000800 */
[----:B------:R-:W-:Y:S01]  /*1250*/  ULEA UR5, UR5, UR46, 0xd ;  /* 0x0000002e05057291 */ /* 0x000fe2000f8e683f */
[----:B------:R-:W-:-:S03]  /*1260*/  ISETP.LT.AND P0, PT, RZ, UR4, PT ;  /* 0x00000004ff007c0c */ /* 0x000fc6000bf01270 */
[----:B------:R-:W-:-:S04]  /*1270*/  UIADD3 UR5, UR5, 0x100, URZ ;  /* 0x0000010005057890 */ /* 0x000fc8000fffe03f */
[----:B------:R-:W-:-:S04]  /*1280*/  USHF.R.U32.HI UR5, URZ, 0x4, UR5 ;  /* 0x000000043f057899 */ /* 0x000fc80008011605 */
[----:B------:R-:W-:-:S04]  /*1290*/  ULOP3.LUT UR5, UR5, 0x3fff, URZ, 0xc0, !UPT ;  /* 0x00003fff05057892 */ /* 0x000fc8000f8ec03f */
[----:B------:R-:W-:Y:S01]  /*12a0*/  ULOP3.LUT UR45, UR5, 0x10000, URZ, 0xfc, !UPT ;  /* 0x00010000052d7892 */ /* 0x000fe2000f8efc3f */
[----:B--234-:R-:W-:Y:S11]  /*12b0*/  @P0 BRA `(.L_x_13) ;  /* 0x0000000000400947 */ /* 0x01cff60003800000 */
[----:B------:R-:W-:Y:S01]  /*12c0*/  MOV R0, 0x0 ;  /* 0x0000000000007802 */ /* 0x000fe20000000f00 */
[----:B------:R-:W-:Y:S01]  /*12d0*/  ULDC.64 UR4, c[0x4][0x68] ;  /* 0x01001a0000047ab9 */ /* 0x000fe20000000a00 */
[----:B------:R-:W-:Y:S01]  /*12e0*/  ULDC.64 UR6, c[0x4][0x8] ;  /* 0x0100020000067ab9 */ /* 0x000fe20000000a00 */
[----:B------:R-:W-:Y:S01]  /*12f0*/  IMAD.U32 R4, RZ, RZ, UR4 ;  /* 0x00000004ff047e24 */ /* 0x000fe2000f8e00ff */
[----:B------:R0:W1:Y:S01]  /*1300*/  LDC.64 R14, c[0x4][R0] ;  /* 0x01000000000e7b82 */ /* 0x0000620000000a00 */
[----:B------:R-:W-:Y:S01]  /*1310*/  IMAD.U32 R5, RZ, RZ, UR5 ;  /* 0x00000005ff057e24 */ /* 0x000fe2000f8e00ff */
[----:B------:R-:W-:Y:S01]  /*1320*/  ULDC.64 UR4, c[0x4][0x70] ;  /* 0x01001c0000047ab9 */ /* 0x000fe20000000a00 */
[----:B------:R-:W-:Y:S02]  /*1330*/  IMAD.U32 R10, RZ, RZ, UR6 ;  /* 0x00000006ff0a7e24 */ /* 0x000fe4000f8e00ff */
[----:B------:R-:W-:Y:S02]  /*1340*/  IMAD.U32 R6, RZ, RZ, UR4 ;  /* 0x00000004ff067e24 */ /* 0x000fe4000f8e00ff */
[----:B------:R-:W-:-:S02]  /*1350*/  IMAD.U32 R7, RZ, RZ, UR5 ;  /* 0x00000005ff077e24 */ /* 0x000fc4000f8e00ff */
[----:B------:R-:W-:Y:S02]  /*1360*/  IMAD.U32 R11, RZ, RZ, UR7 ;  /* 0x00000007ff0b7e24 */ /* 0x000fe4000f8e00ff */
[----:B------:R-:W-:Y:S02]  /*1370*/  IMAD.MOV.U32 R8, RZ, RZ, 0x1e1 ;  /* 0x000001e1ff087424 */ /* 0x000fe400078e00ff */
[----:B------:R-:W-:Y:S02]  /*1380*/  IMAD.MOV.U32 R12, RZ, RZ, 0x1 ;  /* 0x00000001ff0c7424 */ /* 0x000fe400078e00ff */
[----:B0-----:R-:W-:-:S07]  /*1390*/  IMAD.MOV.U32 R13, RZ, RZ, RZ ;  /* 0x000000ffff0d7224 */ /* 0x001fce00078e00ff */
[----:B------:R-:W-:-:S07]  /*13a0*/  LEPC R20, `(.L_x_13) ;  /* 0x000000001014794e */ /* 0x000fce0000000000 */
[----:B-1---5:R-:W-:Y:S05]  /*13b0*/  CALL.ABS.NOINC R14 ;  /* 0x000000000e007343 */ /* 0x022fea0003c00000 */
.L_x_13:
[----:B------:R-:W-:-:S13]  /*13c0*/  ISETP.NE.AND P0, PT, R116, 0x3, PT ;  /* 0x000000037400780c */ /* 0x000fda0003f05270 */
[----:B------:R-:W-:Y:S05]  /*13d0*/  @!P0 BRA `(.L_x_14) ;  /* 0x0000000000048947 */ /* 0x000fea0003800000 */
[----:B------:R-:W-:Y:S01]  /*13e0*/  BPT.TRAP 0x1 ;  /* 0x000000040000795c */ /* 0x000fe20000300000 */
.L_x_14:
[----:B------:R-:W-:Y:S02]  /*13f0*/  IMAD.U32 R3, RZ, RZ, UR42 ;  /* 0x0000002aff037e24 */ /* 0x000fe4000f8e00ff */
[----:B------:R-:W-:-:S03]  /*1400*/  IMAD.U32 R0, RZ, RZ, UR40 ;  /* 0x00000028ff007e24 */ /* 0x000fc6000f8e00ff */
[----:B------:R-:W-:Y:S02]  /*1410*/  LEA R3, R3, UR46, 0x3 ;  /* 0x0000002e03037c11 */ /* 0x000fe4000f8e18ff */
[----:B------:R-:W-:-:S04]  /*1420*/  SHF.L.U32 R0, R0, 0x1f, RZ ;  /* 0x0000001f00007819 */ /* 0x000fc800000006ff */
[----:B------:R0:W1:Y:S01]  /*1430*/  SYNCS.PHASECHK.TRANS64.TRYWAIT P1, [R3+URZ], R0 ;  /* 0x00000000030075a7 */ /* 0x000062000802017f */
[----:B------:R-:W-:Y:S05]  /*1440*/  @!P0 BRA `(.L_x_15) ;  /* 0x0000000000048947 */ /* 0x000fea0003800000 */
[----:B------:R-:W-:Y:S01]  /*1450*/  BPT.TRAP 0x1 ;  /* 0x000000040000795c */ /* 0x000fe20000300000 */
.L_x_15:
[----:B------:R-:W-:-:S05]  /*1460*/  IMAD.U32 R4, RZ, RZ, UR44 ;  /* 0x0000002cff047e24 */ /* 0x000fca000f8e00ff */
[----:B------:R-:W-:Y:S01]  /*1470*/  ISETP.GE.AND P2, PT, R4, 0x1, PT ;  /* 0x000000010400780c */ /* 0x000fe20003f46270 */
[----:B-1----:R-:W-:-:S12]  /*1480*/  @P1 BRA `(.L_x_16) ;  /* 0x0000000000081947 */ /* 0x002fd80003800000 */
[----:B------:R-:W1:Y:S02]  /*1490*/  SYNCS.PHASECHK.TRANS64.TRYWAIT P1, [R3+URZ], R0 ;  /* 0x00000000030075a7 */ /* 0x000e64000802017f */
[----:B-1----:R-:W-:Y:S05]  /*14a0*/  @!P1 BRA `(.L_x_17) ;  /* 0x0000007400e49947 */ /* 0x002fea0003800000 */
.L_x_16:
[----:B------:R-:W-:Y:S05]  /*14b0*/  WARPSYNC.ALL ;  /* 0x0000000000007948 */ /* 0x000fea0003800000 */
[----:B------:R-:W-:Y:S01]  /*14c0*/  UIADD3 UR4, UR46, 0x20100, URZ ;  /* 0x000201002e047890 */ /* 0x000fe2000fffe03f */
[----:B------:R-:W-:Y:S01]  /*14d0*/  WARPGROUP.ARRIVE ;  /* 0x00000000000079c5 */ /* 0x000fe20000000000 */
[----:B------:R-:W-:Y:S02]  /*14e0*/  ULEA UR6, UR42, UR45, 0xc ;  /* 0x0000002d2a067291 */ /* 0x000fe4000f8e603f */
[----:B------:R-:W-:Y:S01]  /*14f0*/  USHF.R.U32.HI UR4, URZ, 0x4, UR4 ;  /* 0x000000043f047899 */ /* 0x000fe20008011604 */
[----:B------:R-:W-:Y:S01]  /*1500*/  UMOV UR13, 0x40000040 ;  /* 0x40000040000d7882 */ /* 0x000fe20000000000 */
[----:B------:R-:W-:-:S02]  /*1510*/  UMOV UR15, 0x40000040 ;  /* 0x40000040000f7882 */ /* 0x000fc40000000000 */
[----:B------:R-:W-:Y:S01]  /*1520*/  ULOP3.LUT UR4, UR4, 0x3fff, URZ, 0xc0, !UPT ;  /* 0x00003fff04047892 */ /* 0x000fe2000f8ec03f */
[----:B------:R-:W-:Y:S01]  /*1530*/  UMOV UR12, UR6 ;  /* 0x00000006000c7c82 */ /* 0x000fe20008000000 */
[----:B------:R-:W-:Y:S02]  /*1540*/  UIADD3 UR5, UR6, 0x400, URZ ;  /* 0x0000040006057890 */ /* 0x000fe4000fffe03f */
[----:B------:R-:W-:Y:S02]  /*1550*/  ULOP3.LUT UR8, UR4, 0x10000, URZ, 0xfc, !UPT ;  /* 0x0001000004087892 */ /* 0x000fe4000f8efc3f */
[----:B------:R-:W-:Y:S02]  /*1560*/  UIADD3 UR7, UR6, 0x806, URZ ;  /* 0x0000080606077890 */ /* 0x000fe4000fffe03f */
[----:B------:R-:W-:Y:S02]  /*1570*/  ULEA UR4, UR42, UR8, 0xa ;  /* 0x000000082a047291 */ /* 0x000fe4000f8e503f */
[----:B------:R-:W-:-:S02]  /*1580*/  UIADD3 UR10, UR6, 0xc06, URZ ;  /* 0x00000c06060a7890 */ /* 0x000fc4000fffe03f */
[----:B------:R-:W-:-:S03]  /*1590*/  UIADD3 UR9, UR4, 0x206, URZ ;  /* 0x0000020604097890 */ /* 0x000fc6000fffe03f */
[----:B------:R-:W-:Y:S02]  /*15a0*/  UMOV UR14, UR4 ;  /* 0x00000004000e7c82 */ /* 0x000fe40008000000 */
[----:B------:R-:W-:Y:S01]  /*15b0*/  HGMMA.64x64x8.F32.TF32 R56, gdesc[UR12], RZ, !UPT, gsb0 ;  /* 0x04e000000c3879f0 */ /* 0x000fe2000c0028ff */
[----:B------:R-:W-:Y:S01]  /*15c0*/  UMOV UR12, UR5 ;  /* 0x00000005000c7c82 */ /* 0x000fe20008000000 */
[----:B------:R-:W-:Y:S01]  /*15d0*/  UMOV UR13, 0x40000040 ;  /* 0x40000040000d7882 */ /* 0x000fe20000000000 */
[----:B------:R-:W-:Y:S01]  /*15e0*/  UIADD3 UR5, UR6, 0x402, URZ ;  /* 0x0000040206057890 */ /* 0x000fe2000fffe03f */
[----:B------:R-:W-:Y:S02]  /*15f0*/  WARPGROUP.DEPBAR.LE gsb0, 0x0 ;  /* 0x00008000000079c5 */ /* 0x000fe40000010000 */
[----:B------:R-:W-:-:S06]  /*1600*/  WARPGROUP.ARRIVE ;  /* 0x00000000000079c5 */ /* 0x000fcc0000000000 */
[----:B------:R-:W-:Y:S01]  /*1610*/  HGMMA.64x64x8.F32.TF32 R24, gdesc[UR12], RZ, !UPT, gsb0 ;  /* 0x04e000000c1879f0 */ /* 0x000fe2000c0028ff */
[----:B------:R-:W-:Y:S02]  /*1620*/  UIADD3 UR12, UR6, 0x2, URZ ;  /* 0x00000002060c7890 */ /* 0x000fe4000fffe03f */
[----:B------:R-:W-:Y:S01]  /*1630*/  UIADD3 UR14, UR4, 0x2, URZ ;  /* 0x00000002040e7890 */ /* 0x000fe2000fffe03f */
[----:B------:R-:W-:Y:S01]  /*1640*/  UMOV UR13, 0x40000040 ;  /* 0x40000040000d7882 */ /* 0x000fe20000000000 */
[----:B------:R-:W-:Y:S01]  /*1650*/  UMOV UR15, 0x40000040 ;  /* 0x40000040000f7882 */ /* 0x000fe20000000000 */
[----:B------:R-:W-:Y:S02]  /*1660*/  WARPGROUP.DEPBAR.LE gsb0, 0x0 ;  /* 0x00008000000079c5 */ /* 0x000fe40000010000 */
[----:B------:R-:W-:-:S06]  /*1670*/  WARPGROUP.ARRIVE ;  /* 0x00000000000079c5 */ /* 0x000fcc0000000000 */
[----:B------:R-:W-:Y:S01]  /*1680*/  HGMMA.64x64x8.F32.TF32 R56, gdesc[UR12], R56, gsb0 ;  /* 0x04e000000c3879f0 */ /* 0x000fe20008002838 */
[----:B------:R-:W-:Y:S01]  /*1690*/  UMOV UR12, UR5 ;  /* 0x00000005000c7c82 */ /* 0x000fe20008000000 */
[----:B------:R-:W-:Y:S01]  /*16a0*/  UMOV UR13, 0x40000040 ;  /* 0x40000040000d7882 */ /* 0x000fe20000000000 */
[----:B------:R-:W-:Y:S01]  /*16b0*/  UIADD3 UR5, UR6, 0x404, URZ ;  /* 0x0000040406057890 */ /* 0x000fe2000fffe03f */
[----:B------:R-:W-:Y:S02]  /*16c0*/  WARPGROUP.DEPBAR.LE gsb0, 0x0 ;  /* 0x00008000000079c5 */ /* 0x000fe40000010000 */
[----:B------:R-:W-:-:S06]  /*16d0*/  WARPGROUP.ARRIVE ;  /* 0x00000000000079c5 */ /* 0x000fcc0000000000 */
[----:B------:R-:W-:Y:S01]  /*16e0*/  HGMMA.64x64x8.F32.TF32 R24, gdesc[UR12], R24, gsb0 ;  /* 0x04e000000c1879f0 */ /* 0x000fe20008002818 */
        /* <DEDUP_REMOVED lines=56> */
[----:B------:R-:W-:Y:S01]  /*1a70*/  UMOV UR4, UR7 ;  /* 0x0000000700047c82 */ /* 0x000fe20008000000 */
[----:B------:R-:W-:Y:S01]  /*1a80*/  UMOV UR6, UR9 ;  /* 0x0000000900067c82 */ /* 0x000fe20008000000 */
[----:B------:R-:W-:Y:S01]  /*1a90*/  UMOV UR7, 0x40000040 ;  /* 0x4000004000077882 */ /* 0x000fe20000000000 */
[----:B------:R-:W-:Y:S02]  /*1aa0*/  WARPGROUP.DEPBAR.LE gsb0, 0x0 ;  /* 0x00008000000079c5 */ /* 0x000fe40000010000 */
[----:B------:R-:W-:-:S06]  /*1ab0*/  WARPGROUP.ARRIVE ;  /* 0x00000000000079c5 */ /* 0x000fcc0000000000 */
[----:B------:R-:W-:Y:S01]  /*1ac0*/  HGMMA.64x64x8.F32.TF32 R56, gdesc[UR12], R56, gsb0 ;  /* 0x04e000000c3879f0 */ /* 0x000fe20008002838 */
[----:B------:R-:W-:Y:S01]  /*1ad0*/  UMOV UR12, UR5 ;  /* 0x00000005000c7c82 */ /* 0x000fe20008000000 */
[----:B------:R-:W-:Y:S01]  /*1ae0*/  UMOV UR13, 0x40000040 ;  /* 0x40000040000d7882 */ /* 0x000fe20000000000 */
[----:B------:R-:W-:Y:S01]  /*1af0*/  UMOV UR5, 0x40000040 ;  /* 0x4000004000057882 */ /* 0x000fe20000000000 */
[----:B------:R-:W-:Y:S02]  /*1b00*/  WARPGROUP.DEPBAR.LE gsb0, 0x0 ;  /* 0x00008000000079c5 */ /* 0x000fe40000010000 */
[----:B------:R-:W-:-:S06]  /*1b10*/  WARPGROUP.ARRIVE ;  /* 0x00000000000079c5 */ /* 0x000fcc0000000000 */
[----:B------:R-:W-:Y:S03]  /*1b20*/  HGMMA.64x64x8.F32.TF32 R24, gdesc[UR12], R24, gsb0 ;  /* 0x04e000000c1879f0 */ /* 0x000fe60008002818 */
[----:B------:R-:W-:Y:S02]  /*1b30*/  WARPGROUP.DEPBAR.LE gsb0, 0x0 ;  /* 0x00008000000079c5 */ /* 0x000fe40000010000 */
[----:B------:R-:W-:-:S06]  /*1b40*/  WARPGROUP.ARRIVE ;  /* 0x00000000000079c5 */ /* 0x000fcc0000000000 */
[----:B------:R-:W-:Y:S01]  /*1b50*/  HGMMA.64x64x8.F32.TF32 R56, gdesc[UR4], R56, gsb0 ;  /* 0x04e00000043879f0 */ /* 0x000fe20008002838 */
[----:B------:R-:W-:Y:S01]  /*1b60*/  UMOV UR4, UR10 ;  /* 0x0000000a00047c82 */ /* 0x000fe20008000000 */
[----:B------:R-:W-:Y:S01]  /*1b70*/  UMOV UR5, 0x40000040 ;  /* 0x4000004000057882 */ /* 0x000fe20000000000 */
[----:B------:R-:W-:Y:S02]  /*1b80*/  WARPGROUP.DEPBAR.LE gsb0, 0x0 ;  /* 0x00008000000079c5 */ /* 0x000fe40000010000 */
[----:B------:R-:W-:-:S06]  /*1b90*/  WARPGROUP.ARRIVE ;  /* 0x00000000000079c5 */ /* 0x000fcc0000000000 */
[----:B------:R-:W-:Y:S03]  /*1ba0*/  HGMMA.64x64x8.F32.TF32 R24, gdesc[UR4], R24, gsb0 ;  /* 0x04e00000041879f0 */ /* 0x000fe60008002818 */
[----:B------:R-:W-:Y:S02]  /*1bb0*/  WARPGROUP.DEPBAR.LE gsb0, 0x0 ;  /* 0x00008000000079c5 */ /* 0x000fe40000010000 */
[----:B------:R-:W-:Y:S05]  /*1bc0*/  @!P2 BRA `(.L_x_18) ;  /* 0x00000008004ca947 */ /* 0x000fea0003800000 */
[----:B------:R-:W-:Y:S01]  /*1bd0*/  UIADD3 UR13, UR42, 0x1, URZ ;  /* 0x000000012a0d7890 */ /* 0x000fe2000fffe03f */
[----:B01----:R-:W-:Y:S01]  /*1be0*/  IMAD.U32 R0, RZ, RZ, UR44 ;  /* 0x0000002cff007e24 */ /* 0x003fe2000f8e00ff */
[----:B------:R-:W-:Y:S02]  /*1bf0*/  UMOV UR9, UR42 ;  /* 0x0000002a00097c82 */ /* 0x000fe40008000000 */
[----:B------:R-:W-:-:S04]  /*1c00*/  UISETP.NE.AND UP0, UPT, UR13, 0x2, UPT ;  /* 0x000000020d00788c */ /* 0x000fc8000bf05270 */
[----:B------:R-:W-:Y:S02]  /*1c10*/  USEL UR4, URZ, 0x1, UP0 ;  /* 0x000000013f047887 */ /* 0x000fe40008000000 */
[----:B------:R-:W-:Y:S02]  /*1c20*/  USEL UR13, UR13, URZ, UP0 ;  /* 0x0000003f0d0d7287 */ /* 0x000fe40008000000 */
[----:B------:R-:W-:-:S06]  /*1c30*/  ULOP3.LUT UR4, UR40, UR4, URZ, 0x3c, !UPT ;  /* 0x0000000428047292 */ /* 0x000fcc000f8e3c3f */
[----:B------:R-:W-:-:S07]  /*1c40*/  IMAD.U32 R5, RZ, RZ, UR4 ;  /* 0x00000004ff057e24 */ /* 0x000fce000f8e00ff */
.L_x_25:
[----:B01----:R-:W-:Y:S05]  /*1c50*/  @!P0 BRA `(.L_x_19) ;  /* 0x0000000000048947 */ /* 0x003fea0003800000 */
[----:B------:R-:W-:Y:S01]  /*1c60*/  BPT.TRAP 0x1 ;  /* 0x000000040000795c */ /* 0x000fe20000300000 */
.L_x_19:
[----:B------:R-:W0:Y:S01]  /*1c70*/  S2UR UR4, SR_CgaCtaId ;  /* 0x00000000000479c3 */ /* 0x000e220000008800 */
[----:B------:R-:W-:Y:S01]  /*1c80*/  UMOV UR10, 0x400 ;  /* 0x00000400000a7882 */ /* 0x000fe20000000000 */
[----:B------:R-:W-:Y:S01]  /*1c90*/  SHF.L.U32 R3, R5, 0x1f, RZ ;  /* 0x0000001f05037819 */ /* 0x000fe200000006ff */
[----:B0-----:R-:W-:-:S04]  /*1ca0*/  ULEA UR10, UR4, UR10, 0x18 ;  /* 0x0000000a040a7291 */ /* 0x001fc8000f8ec03f */
[----:B------:R-:W-:-:S09]  /*1cb0*/  ULEA UR4, UR13, UR10, 0x3 ;  /* 0x0000000a0d047291 */ /* 0x000fd2000f8e183f */
[----:B------:R0:W1:Y:S01]  /*1cc0*/  SYNCS.PHASECHK.TRANS64.TRYWAIT P1, [UR4], R3 ;  /* 0x00000003ff0075a7 */ /* 0x0000620008020144 */
[----:B------:R-:W-:Y:S05]  /*1cd0*/  @!P0 BRA `(.L_x_20) ;  /* 0x0000000000048947 */ /* 0x000fea0003800000 */
[----:B------:R-:W-:Y:S01]  /*1ce0*/  BPT.TRAP 0x1 ;  /* 0x000000040000795c */ /* 0x000fe20000300000 */
.L_x_20:
[----:B-1----:R-:W-:Y:S05]  /*1cf0*/  @P1 BRA `(.L_x_21) ;  /* 0x0000000000081947 */ /* 0x002fea0003800000 */
[----:B------:R-:W1:Y:S02]  /*1d00*/  SYNCS.PHASECHK.TRANS64.TRYWAIT P1, [UR4], R3 ;  /* 0x00000003ff0075a7 */ /* 0x000e640008020144 */
[----:B-1----:R-:W-:Y:S05]  /*1d10*/  @!P1 BRA `(.L_x_22) ;  /* 0x0000006c00dc9947 */ /* 0x002fea0003800000 */
.L_x_21:
[----:B------:R-:W-:Y:S01]  /*1d20*/  ULEA UR12, UR13, UR8, 0xa ;  /* 0x000000080d0c7291 */ /* 0x000fe2000f8e503f */
[----:B------:R-:W-:Y:S01]  /*1d30*/  WARPGROUP.ARRIVE ;  /* 0x00000000000079c5 */ /* 0x000fe20000000000 */
[----:B------:R-:W-:Y:S01]  /*1d40*/  ULEA UR11, UR13, UR45, 0xc ;  /* 0x0000002d0d0b7291 */ /* 0x000fe2000f8e603f */
[----:B------:R-:W-:Y:S01]  /*1d50*/  UMOV UR7, 0x40000040 ;  /* 0x4000004000077882 */ /* 0x000fe20000000000 */
[----:B------:R-:W-:Y:S02]  /*1d60*/  UMOV UR5, 0x40000040 ;  /* 0x4000004000057882 */ /* 0x000fe40000000000 */
[----:B------:R-:W-:Y:S01]  /*1d70*/  UIADD3 UR14, UR11, 0x400, URZ ;  /* 0x000004000b0e7890 */ /* 0x000fe2000fffe03f */
[----:B------:R-:W-:Y:S02]  /*1d80*/  UMOV UR6, UR12 ;  /* 0x0000000c00067c82 */ /* 0x000fe40008000000 */
[----:B------:R-:W-:Y:S02]  /*1d90*/  UMOV UR4, UR11 ;  /* 0x0000000b00047c82 */ /* 0x000fe40008000000 */
[----:B------:R-:W-:Y:S01]  /*1da0*/  HGMMA.64x64x8.F32.TF32 R56, gdesc[UR4], R56, gsb0 ;  /* 0x04e00000043879f0 */ /* 0x000fe20008002838 */
[----:B------:R-:W-:Y:S01]  /*1db0*/  UMOV UR5, 0x40000040 ;  /* 0x4000004000057882 */ /* 0x000fe20000000000 */
[----:B------:R-:W-:Y:S01]  /*1dc0*/  UMOV UR4, UR14 ;  /* 0x0000000e00047c82 */ /* 0x000fe20008000000 */
[----:B------:R-:W-:Y:S01]  /*1dd0*/  UIADD3 UR14, UR11, 0x402, URZ ;  /* 0x000004020b0e7890 */ /* 0x000fe2000fffe03f */
[----:B------:R-:W-:-:S02]  /*1de0*/  WARPGROUP.DEPBAR.LE gsb0, 0x0 ;  /* 0x00008000000079c5 */ /* 0x000fc40000010000 */
        /* <DEDUP_REMOVED lines=76> */
[----:B------:R-:W-:Y:S02]  /*22b0*/  WARPGROUP.DEPBAR.LE gsb0, 0x0 ;  /* 0x00008000000079c5 */ /* 0x000fe40000010000 */
[----:B------:R-:W-:-:S06]  /*22c0*/  WARPGROUP.ARRIVE ;  /* 0x00000000000079c5 */ /* 0x000fcc0000000000 */
[----:B------:R-:W-:Y:S01]  /*22d0*/  HGMMA.64x64x8.F32.TF32 R24, gdesc[UR4], R24, gsb0 ;  /* 0x04e00000041879f0 */ /* 0x000fe20008002818 */
[----:B------:R-:W-:Y:S02]  /*22e0*/  UIADD3 UR6, UR12, 0x206, URZ ;  /* 0x000002060c067890 */ /* 0x000fe4000fffe03f */
[----:B------:R-:W-:Y:S01]  /*22f0*/  UIADD3 UR4, UR11, 0x806, URZ ;  /* 0x000008060b047890 */ /* 0x000fe2000fffe03f */
[----:B------:R-:W-:Y:S01]  /*2300*/  UMOV UR7, 0x40000040 ;  /* 0x4000004000077882 */ /* 0x000fe20000000000 */
[----:B------:R-:W-:Y:S01]  /*2310*/  UMOV UR5, 0x40000040 ;  /* 0x4000004000057882 */ /* 0x000fe20000000000 */
[----:B------:R-:W-:Y:S01]  /*2320*/  UIADD3 UR11, UR11, 0xc06, URZ ;  /* 0x00000c060b0b7890 */ /* 0x000fe2000fffe03f */
        /* <DEDUP_REMOVED lines=10> */
[----:B------:R-:W-:Y:S01]  /*23d0*/  BPT.TRAP 0x1 ;  /* 0x000000040000795c */ /* 0x000fe20000300000 */
.L_x_23:
[----:B------:R-:W-:Y:S01]  /*23e0*/  ULEA UR10, UR9, UR10, 0x3 ;  /* 0x0000000a090a7291 */ /* 0x000fe2000f8e183f */
[----:B------:R-:W-:-:S03]  /*23f0*/  ISETP.GT.U32.AND P1, PT, R18, 0x1, PT ;  /* 0x000000011200780c */ /* 0x000fc60003f24070 */
[----:B------:R-:W-:-:S04]  /*2400*/  UIADD3 UR10, UR10, 0x10, URZ ;  /* 0x000000100a0a7890 */ /* 0x000fc8000fffe03f */
[----:B------:R-:W-:-:S09]  /*2410*/  UPRMT UR10, URZ, 0x654, UR10 ;  /* 0x000006543f0a7896 */ /* 0x000fd2000800000a */
[----:B------:R-:W-:Y:S01]  /*2420*/  SYNCS.ARRIVE.TRANS64.RED.A1T0 RZ, [UR10], RZ ;  /* 0x000000ffffff79a7 */ /* 0x000fe2000810040a */
[----:B------:R-:W-:Y:S05]  /*2430*/  @P1 BRA `(.L_x_24) ;  /* 0x0000000000041947 */ /* 0x000fea0003800000 */
[----:B------:R-:W-:Y:S01]  /*2440*/  BPT.TRAP 0x1 ;  /* 0x000000040000795c */ /* 0x000fe20000300000 */
.L_x_24:
[----:B------:R-:W-:Y:S01]  /*2450*/  UIADD3 UR13, UR13, 0x1, URZ ;  /* 0x000000010d0d7890 */ /* 0x000fe2000fffe03f */
[C---:B------:R-:W-:Y:S01]  /*2460*/  ISETP.GT.AND P1, PT, R0.reuse, 0x1, PT ;  /* 0x000000010000780c */ /* 0x040fe20003f24270 */
[----:B------:R-:W-:Y:S01]  /*2470*/  UIADD3 UR9, UR9, 0x1, URZ ;  /* 0x0000000109097890 */ /* 0x000fe2000fffe03f */
[----:B------:R-:W-:Y:S01]  /*2480*/  VIADD R0, R0, 0xffffffff ;  /* 0xffffffff00007836 */ /* 0x000fe20000000000 */
[----:B------:R-:W-:Y:S02]  /*2490*/  UISETP.NE.AND UP0, UPT, UR13, 0x2, UPT ;  /* 0x000000020d00788c */ /* 0x000fe4000bf05270 */
[----:B------:R-:W-:Y:S02]  /*24a0*/  UISETP.NE.AND UP1, UPT, UR9, 0x2, UPT ;  /* 0x000000020900788c */ /* 0x000fe4000bf25270 */
[----:B------:R-:W-:Y:S02]  /*24b0*/  USEL UR4, URZ, 0x1, UP0 ;  /* 0x000000013f047887 */ /* 0x000fe40008000000 */
[----:B------:R-:W-:-:S02]  /*24c0*/  USEL UR13, UR13, URZ, UP0 ;  /* 0x0000003f0d0d7287 */ /* 0x000fc40008000000 */
[----:B------:R-:W-:Y:S02]  /*24d0*/  USEL UR9, UR9, URZ, UP1 ;  /* 0x0000003f09097287 */ /* 0x000fe40008800000 */
[----:B------:R-:W-:Y:S01]  /*24e0*/  LOP3.LUT R5, R5, UR4, RZ, 0x3c, !PT ;  /* 0x0000000405057c12 */ /* 0x000fe2000f8e3cff */
[----:B------:R-:W-:Y:S09]  /*24f0*/  @P1 BRA `(.L_x_25) ;  /* 0xfffffff400d41947 */ /* 0x000ff2000383ffff */
.L_x_18:
[----:B01----:R-:W0:Y:S02]  /*2500*/  LDC R0, c[0x0][0x28c] ;  /* 0x0000a300ff007b82 */ /* 0x003e240000000800 */
[----:B0-----:R-:W-:-:S13]  /*2510*/  ISETP.GE.AND P1, PT, R0, 0x1, PT ;  /* 0x000000010000780c */ /* 0x001fda0003f26270 */
[----:B------:R-:W-:Y:S05]  /*2520*/  @!P1 BRA `(.L_x_26) ;  /* 0x0000000000389947 */ /* 0x000fea0003800000 */
[----:B------:R-:W-:Y:S05]  /*2530*/  @!P0 BRA `(.L_x_27) ;  /* 0x0000000000048947 */ /* 0x000fea0003800000 */
[----:B------:R-:W-:Y:S01]  /*2540*/  BPT.TRAP 0x1 ;  /* 0x000000040000795c */ /* 0x000fe20000300000 */
.L_x_27:
[----:B------:R-:W0:Y:S01]  /*2550*/  S2UR UR6, SR_CgaCtaId ;  /* 0x00000000000679c3 */ /* 0x000e220000008800 */
[----:B------:R-:W-:Y:S01]  /*2560*/  UIADD3 UR4, UR44, UR42, URZ ;  /* 0x0000002a2c047290 */ /* 0x000fe2000fffe03f */
[----:B------:R-:W-:Y:S01]  /*2570*/  ISETP.GT.U32.AND P0, PT, R18, 0x1, PT ;  /* 0x000000011200780c */ /* 0x000fe20003f04070 */
[----:B------:R-:W-:Y:S02]  /*2580*/  UMOV UR5, 0x400 ;  /* 0x0000040000057882 */ /* 0x000fe40000000000 */
[----:B------:R-:W-:-:S04]  /*2590*/  USHF.L.U32 UR4, UR4, 0x3, URZ ;  /* 0x0000000304047899 */ /* 0x000fc8000800063f */
[----:B------:R-:W-:Y:S02]  /*25a0*/  ULOP3.LUT UR4, UR4, 0x8, URZ, 0xc0, !UPT ;  /* 0x0000000804047892 */ /* 0x000fe4000f8ec03f */
[----:B0-----:R-:W-:-:S04]  /*25b0*/  ULEA UR5, UR6, UR5, 0x18 ;  /* 0x0000000506057291 */ /* 0x001fc8000f8ec03f */
[----:B------:R-:W-:-:S04]  /*25c0*/  UIADD3 UR4, UR5, 0x10, UR4 ;  /* 0x0000001005047890 */ /* 0x000fc8000fffe004 */
[----:B------:R-:W-:-:S09]  /*25d0*/  UPRMT UR4, URZ, 0x654, UR4 ;  /* 0x000006543f047896 */ /* 0x000fd20008000004 */
[----:B------:R-:W-:Y:S01]  /*25e0*/  SYNCS.ARRIVE.TRANS64.RED.A1T0 RZ, [UR4], RZ ;  /* 0x000000ffffff79a7 */ /* 0x000fe20008100404 */
[----:B------:R-:W-:Y:S05]  /*25f0*/  @P0 BRA `(.L_x_26) ;  /* 0x0000000000040947 */ /* 0x000fea0003800000 */
[----:B------:R-:W-:Y:S01]  /*2600*/  BPT.TRAP 0x1 ;  /* 0x000000040000795c */ /* 0x000fe20000300000 */
.L_x_26:
[----:B------:R-:W-:Y:S01]  /*2610*/  IMAD.SHL.U32 R101, R101, 0x40, RZ ;  /* 0x0000004065657824 */ /* 0x000fe200078e00ff */
[----:B------:R-:W-:Y:S01]  /*2620*/  ULDC UR6, c[0x0][0x288] ;  /* 0x0000a20000067ab9 */ /* 0x000fe20000000800 */
[----:B------:R-:W-:Y:S01]  /*2630*/  SHF.R.S32.HI R21, RZ, 0x1f, R19 ;  /* 0x0000001fff157819 */ /* 0x000fe20000011413 */
[----:B------:R-:W-:Y:S01]  /*2640*/  IMAD.SHL.U32 R3, R111, 0x100, RZ ;  /* 0x000001006f037824 */ /* 0x000fe200078e00ff */
[----:B------:R-:W-:Y:S01]  /*2650*/  ULDC.64 UR4, c[0x0][0x5d0] ;  /* 0x0001740000047ab9 */ /* 0x000fe20000000a00 */
[----:B------:R-:W-:Y:S01]  /*2660*/  LOP3.LUT R10, R101, 0x6, R96, 0xf8, !PT ;  /* 0x00000006650a7812 */ /* 0x000fe200078ef860 */
[----:B------:R-:W-:Y:S01]  /*2670*/  IMAD.WIDE R110, R111, 0x100, R22 ;  /* 0x000001006f6e7825 */ /* 0x000fe200078e0216 */
[----:B------:R-:W-:Y:S01]  /*2680*/  ISETP.GE.AND P0, PT, R101, UR6, PT ;  /* 0x0000000665007c0c */ /* 0x000fe2000bf06270 */
[----:B------:R-:W-:Y:S01]  /*2690*/  ULDC UR6, c[0x0][0x284] ;  /* 0x0000a10000067ab9 */ /* 0x000fe20000000800 */
[----:B------:R-:W-:Y:S01]  /*26a0*/  SHF.R.S32.HI R11, RZ, 0x1f, R10 ;  /* 0x0000001fff0b7819 */ /* 0x000fe2000001140a */
[----:B------:R-:W-:Y:S01]  /*26b0*/  IMAD R0, R21, UR4, RZ ;  /* 0x0000000415007c24 */ /* 0x000fe2000f8e02ff */
[----:B------:R-:W-:-:S03]  /*26c0*/  ISETP.GE.OR P0, PT, R3, UR6, P0 ;  /* 0x0000000603007c0c */ /* 0x000fc60008706670 */
[C---:B------:R-:W-:Y:S02]  /*26d0*/  IMAD R7, R19.reuse, UR5, R0 ;  /* 0x0000000513077c24 */ /* 0x040fe4000f8e0200 */
[----:B------:R-:W-:Y:S01]  /*26e0*/  IMAD.WIDE.U32 R4, R19, UR4, R10 ;  /* 0x0000000413047c25 */ /* 0x000fe2000f8e000a */
[----:B------:R-:W-:-:S03]  /*26f0*/  ULDC.64 UR4, c[0x0][0x5c8] ;  /* 0x0001720000047ab9 */ /* 0x000fc60000000a00 */
[----:B------:R-:W-:Y:S02]  /*2700*/  IMAD R9, R111, UR4, RZ ;  /* 0x000000046f097c24 */ /* 0x000fe4000f8e02ff */
[----:B------:R-:W-:Y:S02]  /*2710*/  IMAD.IADD R5, R5, 0x1, R7 ;  /* 0x0000000105057824 */ /* 0x000fe400078e0207 */
[C---:B------:R-:W-:Y:S02]  /*2720*/  IMAD R9, R110.reuse, UR5, R9 ;  /* 0x000000056e097c24 */ /* 0x040fe4000f8e0209 */
[----:B------:R-:W-:-:S04]  /*2730*/  IMAD.WIDE.U32 R112, R110, UR4, R4 ;  /* 0x000000046e707c25 */ /* 0x000fc8000f8e0004 */
[----:B------:R-:W-:Y:S01]  /*2740*/  IMAD.MOV.U32 R0, RZ, RZ, -0x1 ;  /* 0xffffffffff007424 */ /* 0x000fe200078e00ff */
[----:B------:R-:W-:Y:S06]  /*2750*/  @P0 BRA `(.L_x_28) ;  /* 0x00000048002c0947 */ /* 0x000fec0003800000 */
[----:B-----5:R-:W-:Y:S01]  /*2760*/  FSETP.NEU.AND P1, PT, R89, RZ, PT ;  /* 0x000000ff5900720b */ /* 0x020fe20003f2d000 */
[----:B------:R-:W-:Y:S01]  /*2770*/  IMAD.IADD R4, R95, 0x1, -R101 ;  /* 0x000000015f047824 */ /* 0x000fe200078e0a65 */
[----:B------:R-:W-:Y:S01]  /*2780*/  BSSY B0, `(.L_x_28) ;  /* 0x0000488000007945 */ /* 0x000fe20003800000 */
[----:B------:R-:W-:Y:S02]  /*2790*/  IMAD.IADD R3, R100, 0x1, -R3 ;  /* 0x0000000164037824 */ /* 0x000fe400078e0a03 */
[----:B------:R-:W-:Y:S01]  /*27a0*/  IMAD.IADD R115, R113, 0x1, R9 ;  /* 0x0000000171737824 */ /* 0x000fe200078e0209 */
[----:B------:R-:W-:-:S04]  /*27b0*/  ISETP.GT.AND P6, PT, R4, RZ, PT ;  /* 0x000000ff0400720c */ /* 0x000fc80003fc4270 */
[----:B------:R-:W-:-:S03]  /*27c0*/  ISETP.GT.AND P0, PT, R3, RZ, P6 ;  /* 0x000000ff0300720c */ /* 0x000fc60003704270 */
[----:B------:R-:W-:Y:S10]  /*27d0*/  @!P1 BRA `(.L_x_29) ;  /* 0x0000003000949947 */ /* 0x000ff40003800000 */
[----:B------:R-:W0:Y:S01]  /*27e0*/  LDC.64 R14, c[0x0][0x5b8] ;  /* 0x00016e00ff0e7b82 */ /* 0x000e220000000a00 */
[----:B------:R-:W-:-:S07]  /*27f0*/  ULDC.64 UR4, c[0x0][0x5c0] ;  /* 0x0001700000047ab9 */ /* 0x000fce0000000a00 */
[----:B------:R-:W1:Y:S08]  /*2800*/  LDC.64 R106, c[0x0][0x5b0] ;  /* 0x00016c00ff6a7b82 */ /* 0x000e700000000a00 */
[----:B------:R-:W2:Y:S01]  /*2810*/  LDC.64 R12, c[0x0][0x5a8] ;  /* 0x00016a00ff0c7b82 */ /* 0x000ea20000000a00 */
[-C--:B0-----:R-:W-:Y:S02]  /*2820*/  IMAD R6, R21, R14.reuse, RZ ;  /* 0x0000000e15067224 */ /* 0x081fe400078e02ff */
[----:B------:R-:W-:-:S04]  /*2830*/  IMAD.WIDE.U32 R102, R19, R14, R10 ;  /* 0x0000000e13667225 */ /* 0x000fc800078e000a */
[----:B------:R-:W-:Y:S02]  /*2840*/  IMAD R123, R19, R15, R6 ;  /* 0x0000000f137b7224 */ /* 0x000fe400078e0206 */
[-C--:B-1----:R-:W-:Y:S02]  /*2850*/  IMAD R5, R111, R106.reuse, RZ ;  /* 0x0000006a6f057224 */ /* 0x082fe400078e02ff */
[----:B------:R-:W-:Y:S02]  /*2860*/  IMAD.IADD R105, R103, 0x1, R123 ;  /* 0x0000000167697824 */ /* 0x000fe400078e027b */
[----:B------:R-:W-:Y:S02]  /*2870*/  IMAD.MOV.U32 R104, RZ, RZ, R102 ;  /* 0x000000ffff687224 */ /* 0x000fe400078e0066 */
[C---:B------:R-:W-:Y:S02]  /*2880*/  IMAD R101, R110.reuse, R107, R5 ;  /* 0x0000006b6e657224 */ /* 0x040fe400078e0205 */
[----:B------:R-:W-:-:S04]  /*2890*/  IMAD.WIDE.U32 R6, R110, R106, R104 ;  /* 0x0000006a6e067225 */ /* 0x000fc800078e0068 */
[----:B------:R-:W-:Y:S01]  /*28a0*/  IMAD.IADD R5, R7, 0x1, R101 ;  /* 0x0000000107057824 */ /* 0x000fe200078e0265 */
[----:B--2---:R-:W-:-:S04]  /*28b0*/  LEA R8, P1, R6, R12, 0x2 ;  /* 0x0000000c06087211 */ /* 0x004fc800078210ff */
[----:B------:R-:W-:-:S05]  /*28c0*/  LEA.HI.X R9, R6, R13, R5, 0x2, P1 ;  /* 0x0000000d06097211 */ /* 0x000fca00008f1405 */
[----:B------:R-:W2:Y:S01]  /*28d0*/  @P0 LDG.E.LTC128B R5, desc[UR36][R8.64] ;  /* 0x0000002408050981 */ /* 0x000ea2000c1e1920 */
[----:B------:R-:W-:Y:S01]  /*28e0*/  LEA R20, P1, R112, UR4, 0x2 ;  /* 0x0000000470147c11 */ /* 0x000fe2000f8210ff */
[-C--:B------:R-:W-:Y:S01]  /*28f0*/  IMAD.WIDE.U32 R6, R110, R106.reuse, R10 ;  /* 0x0000006a6e067225 */ /* 0x080fe200078e000a */
[----:B------:R-:W-:Y:S01]  /*2900*/  ISETP.GT.AND P4, PT, R4, 0x1, PT ;  /* 0x000000010400780c */ /* 0x000fe20003f84270 */
[----:B------:R-:W-:Y:S01]  /*2910*/  BSSY B1, `(.L_x_30) ;  /* 0x0000013000017945 */ /* 0x000fe20003800000 */
[----:B------:R-:W-:Y:S01]  /*2920*/  LEA.HI.X R21, R112, UR5, R115, 0x2, P1 ;  /* 0x0000000570157c11 */ /* 0x000fe200088f1473 */
[----:B------:R-:W-:Y:S01]  /*2930*/  IMAD.IADD R7, R101, 0x1, R7 ;  /* 0x0000000165077824 */ /* 0x000fe200078e0207 */
[----:B------:R-:W-:Y:S01]  /*2940*/  ISETP.GT.AND P1, PT, R3, RZ, P4 ;  /* 0x000000ff0300720c */ /* 0x000fe20002724270 */
[C---:B------:R-:W-:Y:S01]  /*2950*/  IMAD.SHL.U32 R112, R106.reuse, 0x8, RZ ;  /* 0x000000086a707824 */ /* 0x040fe200078e00ff */
[----:B------:R-:W-:Y:S02]  /*2960*/  SHF.L.U64.HI R113, R106, 0x3, R107 ;  /* 0x000000036a717819 */ /* 0x000fe4000001026b */
[----:B------:R-:W-:Y:S01]  /*2970*/  P2R R117, PR, RZ, 0x10 ;  /* 0x00000010ff757803 */ /* 0x000fe20000000000 */
[----:B------:R-:W-:Y:S01]  /*2980*/  IMAD.WIDE.U32 R114, R110, R106, R112 ;  /* 0x0000006a6e727225 */ /* 0x000fe200078e0070 */
[----:B--2---:R-:W-:-:S05]  /*2990*/  LOP3.LUT R108, R5, 0xffffe000, RZ, 0xc0, !PT ;  /* 0xffffe000056c7812 */ /* 0x004fca00078ec0ff */
[----:B------:R-:W-:Y:S01]  /*29a0*/  FMUL R15, R108, R89 ;  /* 0x000000596c0f7220 */ /* 0x000fe20000400000 */
[----:B------:R-:W-:-:S04]  /*29b0*/  IMAD.WIDE.U32 R108, R19, R14, R6 ;  /* 0x0000000e136c7225 */ /* 0x000fc800078e0006 */
[----:B------:R-:W-:Y:S01]  /*29c0*/  FFMA R15, R56, R88, R15 ;  /* 0x00000058380f7223 */ /* 0x000fe2000000000f */
[----:B------:R-:W-:Y:S01]  /*29d0*/  IMAD.IADD R7, R123, 0x1, R109 ;  /* 0x000000017b077824 */ /* 0x000fe200078e026d */
[----:B------:R-:W-:-:S03]  /*29e0*/  LEA R6, P2, R108, R12, 0x2 ;  /* 0x0000000c6c067211 */ /* 0x000fc600078410ff */
[----:B------:R-:W-:Y:S02]  /*29f0*/  F2FP.TF32.F32.PACK_B R15, R15 ;  /* 0x0000000fff0f723e */ /* 0x000fe400024050ff */
[----:B------:R-:W-:-:S03]  /*2a00*/  LEA.HI.X R7, R108, R13, R7, 0x2, P2 ;  /* 0x0000000d6c077211 */ /* 0x000fc600010f1407 */
[----:B------:R0:W-:Y:S01]  /*2a10*/  @P0 STG.E desc[UR36][R20.64], R15 ;  /* 0x0000000f14000986 */ /* 0x0001e2000c101924 */
[----:B------:R-:W-:Y:S05]  /*2a20*/  @!P1 BRA `(.L_x_31) ;  /* 0x0000000000049947 */ /* 0x000fea0003800000 */
[----:B------:R1:W5:Y:S02]  /*2a30*/  LDG.E.LTC128B R5, desc[UR36][R6.64+0x4] ;  /* 0x0000042406057981 */ /* 0x000364000c1e1920 */
.L_x_31:
[----:B------:R-:W-:Y:S05]  /*2a40*/  BSYNC B1 ;  /* 0x0000000000017941 */ /* 0x000fea0003800000 */
.L_x_30:
[----:B-----5:R-:W-:Y:S01]  /*2a50*/  LOP3.LUT R8, R5, 0xffffe000, RZ, 0xc0, !PT ;  /* 0xffffe00005087812 */ /* 0x020fe200078ec0ff */
[----:B0-----:R-:W-:Y:S01]  /*2a60*/  IMAD.IADD R15, R101, 0x1, R115 ;  /* 0x00000001650f7824 */ /* 0x001fe200078e0273 */
[----:B------:R-:W-:Y:S01]  /*2a70*/  IADD3 R9, P2, R102, R114, RZ ;  /* 0x0000007266097210 */ /* 0x000fe20007f5e0ff */
[----:B------:R-:W-:Y:S01]  /*2a80*/  IMAD.MOV.U32 R101, RZ, RZ, R5 ;  /* 0x000000ffff657224 */ /* 0x000fe200078e0005 */
[----:B------:R-:W-:Y:S01]  /*2a90*/  ISETP.GT.AND P0, PT, R3, 0x8, P6 ;  /* 0x000000080300780c */ /* 0x000fe20003704270 */
[----:B------:R-:W-:Y:S02]  /*2aa0*/  FMUL R8, R8, R89 ;  /* 0x0000005908087220 */ /* 0x000fe40000400000 */
[----:B------:R-:W-:Y:S02]  /*2ab0*/  IMAD.X R56, R15, 0x1, R105, P2 ;  /* 0x000000010f387824 */ /* 0x000fe400010e0669 */
[----:B------:R-:W-:Y:S01]  /*2ac0*/  FFMA R57, R57, R88, R8 ;  /* 0x0000005839397223 */ /* 0x000fe20000000008 */
[----:B------:R-:W-:-:S04]  /*2ad0*/  LEA R8, P2, R9, R12, 0x2 ;  /* 0x0000000c09087211 */ /* 0x000fc800078410ff */
[----:B------:R-:W-:Y:S02]  /*2ae0*/  F2FP.TF32.F32.PACK_B R57, R57 ;  /* 0x00000039ff39723e */ /* 0x000fe400024050ff */
[----:B------:R-:W-:-:S03]  /*2af0*/  LEA.HI.X R9, R9, R13, R56, 0x2, P2 ;  /* 0x0000000d09097211 */ /* 0x000fc600010f1438 */
[----:B------:R0:W-:Y:S04]  /*2b00*/  @P1 STG.E desc[UR36][R20.64+0x4], R57 ;  /* 0x0000043914001986 */ /* 0x0001e8000c101924 */
[----:B------:R-:W2:Y:S01]  /*2b10*/  @P0 LDG.E.LTC128B R101, desc[UR36][R8.64] ;  /* 0x0000002408650981 */ /* 0x000ea2000c1e1920 */
[----:B------:R-:W-:Y:S01]  /*2b20*/  IADD3 R114, P1, R10, R114, RZ ;  /* 0x000000720a727210 */ /* 0x000fe20007f3e0ff */
[C---:B------:R-:W-:Y:S01]  /*2b30*/  IMAD.SHL.U32 R119, R90.reuse, 0x4, RZ ;  /* 0x000000045a777824 */ /* 0x040fe200078e00ff */
[----:B------:R-:W-:Y:S01]  /*2b40*/  SHF.L.U64.HI R121, R90, 0x2, R93 ;  /* 0x000000025a797819 */ /* 0x000fe2000001025d */
[----:B------:R-:W-:Y:S02]  /*2b50*/  BSSY B1, `(.L_x_32) ;  /* 0x0000010000017945 */ /* 0x000fe40003800000 */
[----:B------:R-:W-:Y:S01]  /*2b60*/  IMAD.X R115, R11, 0x1, R15, P1 ;  /* 0x000000010b737824 */ /* 0x000fe200008e060f */
[----:B------:R-:W-:-:S02]  /*2b70*/  IADD3 R108, P2, R119, R20, RZ ;  /* 0x00000014776c7210 */ /* 0x000fc40007f5e0ff */
[----:B------:R-:W-:Y:S01]  /*2b80*/  ISETP.GT.AND P1, PT, R3, 0x8, P4 ;  /* 0x000000080300780c */ /* 0x000fe20002724270 */
[----:B------:R-:W-:-:S04]  /*2b90*/  IMAD.WIDE.U32 R114, R19, R14, R114 ;  /* 0x0000000e13727225 */ /* 0x000fc800078e0072 */
[----:B------:R-:W-:Y:S01]  /*2ba0*/  IMAD.X R109, R121, 0x1, R21, P2 ;  /* 0x00000001796d7824 */ /* 0x000fe200010e0615 */
[----:B--2---:R-:W-:-:S05]  /*2bb0*/  LOP3.LUT R56, R101, 0xffffe000, RZ, 0xc0, !PT ;  /* 0xffffe00065387812 */ /* 0x004fca00078ec0ff */
[----:B------:R-:W-:Y:S01]  /*2bc0*/  FMUL R5, R56, R89 ;  /* 0x0000005938057220 */ /* 0x000fe20000400000 */
[----:B------:R-:W-:-:S03]  /*2bd0*/  LEA R56, P3, R114, R12, 0x2 ;  /* 0x0000000c72387211 */ /* 0x000fc600078610ff */
[----:B------:R-:W-:Y:S01]  /*2be0*/  FFMA R15, R58, R88, R5 ;  /* 0x000000583a0f7223 */ /* 0x000fe20000000005 */
[----:B------:R-:W-:-:S04]  /*2bf0*/  IMAD.IADD R5, R123, 0x1, R115 ;  /* 0x000000017b057824 */ /* 0x000fc800078e0273 */
[----:B------:R-:W-:Y:S02]  /*2c00*/  F2FP.TF32.F32.PACK_B R15, R15 ;  /* 0x0000000fff0f723e */ /* 0x000fe400024050ff */
[----:B0-----:R-:W-:-:S03]  /*2c10*/  LEA.HI.X R57, R114, R13, R5, 0x2, P3 ;  /* 0x0000000d72397211 */ /* 0x001fc600018f1405 */
[----:B------:R0:W-:Y:S01]  /*2c20*/  @P0 STG.E desc[UR36][R108.64], R15 ;  /* 0x0000000f6c000986 */ /* 0x0001e2000c101924 */
[----:B------:R-:W-:Y:S05]  /*2c30*/  @!P1 BRA `(.L_x_33) ;  /* 0x0000000000049947 */ /* 0x000fea0003800000 */
[----:B------:R2:W5:Y:S02]  /*2c40*/  LDG.E.LTC128B R101, desc[UR36][R56.64+0x4] ;  /* 0x0000042438657981 */ /* 0x000564000c1e1920 */
.L_x_33:
[----:B------:R-:W-:Y:S05]  /*2c50*/  BSYNC B1 ;  /* 0x0000000000017941 */ /* 0x000fea0003800000 */
.L_x_32:
[----:B-----5:R-:W-:Y:S01]  /*2c60*/  LOP3.LUT R8, R101, 0xffffe000, RZ, 0xc0, !PT ;  /* 0xffffe00065087812 */ /* 0x020fe200078ec0ff */
[----:B------:R-:W-:Y:S01]  /*2c70*/  IMAD.MOV.U32 R58, RZ, RZ, R108 ;  /* 0x000000ffff3a7224 */ /* 0x000fe200078e006c */
[----:B------:R-:W-:Y:S01]  /*2c80*/  ISETP.GT.AND P4, PT, R4, 0x8, PT ;  /* 0x000000080400780c */ /* 0x000fe20003f84270 */
[----:B------:R-:W-:Y:S01]  /*2c90*/  BSSY B1, `(.L_x_34) ;  /* 0x000000b000017945 */ /* 0x000fe20003800000 */
[----:B0-----:R-:W-:Y:S02]  /*2ca0*/  IMAD.SHL.U32 R15, R91, 0x4, RZ ;  /* 0x000000045b0f7824 */ /* 0x001fe400078e00ff */
[----:B------:R-:W-:Y:S01]  /*2cb0*/  FMUL R8, R8, R89 ;  /* 0x0000005908087220 */ /* 0x000fe20000400000 */
[----:B------:R-:W-:Y:S02]  /*2cc0*/  ISETP.GT.AND P0, PT, R3, RZ, P4 ;  /* 0x000000ff0300720c */ /* 0x000fe40002704270 */
[----:B------:R-:W-:Y:S01]  /*2cd0*/  P2R R118, PR, RZ, 0x10 ;  /* 0x00000010ff767803 */ /* 0x000fe20000000000 */
[----:B------:R-:W-:Y:S01]  /*2ce0*/  FFMA R5, R59, R88, R8 ;  /* 0x000000583b057223 */ /* 0x000fe20000000008 */
[----:B------:R-:W-:-:S04]  /*2cf0*/  IMAD.MOV.U32 R59, RZ, RZ, R109 ;  /* 0x000000ffff3b7224 */ /* 0x000fc800078e006d */
[----:B------:R-:W-:-:S05]  /*2d00*/  F2FP.TF32.F32.PACK_B R5, R5 ;  /* 0x00000005ff05723e */ /* 0x000fca00024050ff */
[----:B------:R0:W-:Y:S01]  /*2d10*/  @P1 STG.E desc[UR36][R58.64+0x4], R5 ;  /* 0x000004053a001986 */ /* 0x0001e2000c101924 */
[----:B------:R-:W-:Y:S05]  /*2d20*/  @!P0 BRA `(.L_x_35) ;  /* 0x0000000000048947 */ /* 0x000fea0003800000 */
[----:B------:R3:W5:Y:S02]  /*2d30*/  LDG.E.LTC128B R101, desc[UR36][R6.64+0x20] ;  /* 0x0000202406657981 */ /* 0x000764000c1e1920 */
.L_x_35:
[----:B------:R-:W-:Y:S05]  /*2d40*/  BSYNC B1 ;  /* 0x0000000000017941 */ /* 0x000fea0003800000 */
.L_x_34:
[----:B-----5:R-:W-:Y:S01]  /*2d50*/  LOP3.LUT R114, R101, 0xffffe000, RZ, 0xc0, !PT ;  /* 0xffffe00065727812 */ /* 0x020fe200078ec0ff */
[----:B------:R-:W-:Y:S01]  /*2d60*/  BSSY B1, `(.L_x_36) ;  /* 0x000000d000017945 */ /* 0x000fe20003800000 */
[----:B0-----:R-:W-:Y:S02]  /*2d70*/  SHF.L.U64.HI R5, R91, 0x2, R92 ;  /* 0x000000025b057819 */ /* 0x001fe4000001025c */
[----:B------:R-:W-:Y:S01]  /*2d80*/  IADD3 R8, P1, P2, R15, R20, R119 ;  /* 0x000000140f087210 */ /* 0x000fe20007a3e077 */
[----:B------:R-:W-:Y:S01]  /*2d90*/  FMUL R115, R114, R89 ;  /* 0x0000005972737220 */ /* 0x000fe20000400000 */
[----:B------:R-:W-:Y:S02]  /*2da0*/  ISETP.GT.AND P3, PT, R4, 0x9, PT ;  /* 0x000000090400780c */ /* 0x000fe40003f64270 */
[----:B------:R-:W-:Y:S01]  /*2db0*/  IADD3.X R9, R5, R21, R121, P1, P2 ;  /* 0x0000001505097210 */ /* 0x000fe20000fe4479 */
[----:B------:R-:W-:Y:S01]  /*2dc0*/  FFMA R115, R60, R88, R115 ;  /* 0x000000583c737223 */ /* 0x000fe20000000073 */
[----:B------:R-:W-:-:S02]  /*2dd0*/  ISETP.GT.AND P1, PT, R3, RZ, P3 ;  /* 0x000000ff0300720c */ /* 0x000fc40001f24270 */
[----:B------:R-:W-:Y:S02]  /*2de0*/  P2R R114, PR, RZ, 0x8 ;  /* 0x00000008ff727803 */ /* 0x000fe40000000000 */
[----:B------:R-:W-:-:S05]  /*2df0*/  F2FP.TF32.F32.PACK_B R115, R115 ;  /* 0x00000073ff73723e */ /* 0x000fca00024050ff */
[----:B------:R0:W-:Y:S04]  /*2e00*/  @P0 STG.E desc[UR36][R20.64+0x20], R115 ;  /* 0x0000207314000986 */ /* 0x0001e8000c101924 */
[----:B------:R-:W-:Y:S05]  /*2e10*/  @!P1 BRA `(.L_x_37) ;  /* 0x0000000000049947 */ /* 0x000fea0003800000 */
[----:B------:R4:W5:Y:S02]  /*2e20*/  LDG.E.LTC128B R101, desc[UR36][R6.64+0x24] ;  /* 0x0000242406657981 */ /* 0x000964000c1e1920 */
.L_x_37:
[----:B------:R-:W-:Y:S05]  /*2e30*/  BSYNC B1 ;  /* 0x0000000000017941 */ /* 0x000fea0003800000 */
.L_x_36:
[----:B-----5:R-:W-:Y:S01]  /*2e40*/  LOP3.LUT R60, R101, 0xffffe000, RZ, 0xc0, !PT ;  /* 0xffffe000653c7812 */ /* 0x020fe200078ec0ff */
[----:B------:R-:W-:Y:S01]  /*2e50*/  BSSY B1, `(.L_x_38) ;  /* 0x0000008000017945 */ /* 0x000fe20003800000 */
[----:B------:R-:W-:-:S03]  /*2e60*/  ISETP.GT.AND P0, PT, R3, 0x8, P4 ;  /* 0x000000080300780c */ /* 0x000fc60002704270 */
[----:B------:R-:W-:-:S04]  /*2e70*/  FMUL R60, R60, R89 ;  /* 0x000000593c3c7220 */ /* 0x000fc80000400000 */
[----:B------:R-:W-:-:S05]  /*2e80*/  FFMA R61, R61, R88, R60 ;  /* 0x000000583d3d7223 */ /* 0x000fca000000003c */
[----:B------:R-:W-:-:S05]  /*2e90*/  F2FP.TF32.F32.PACK_B R61, R61 ;  /* 0x0000003dff3d723e */ /* 0x000fca00024050ff */
[----:B------:R0:W-:Y:S01]  /*2ea0*/  @P1 STG.E desc[UR36][R20.64+0x24], R61 ;  /* 0x0000243d14001986 */ /* 0x0001e2000c101924 */
[----:B------:R-:W-:Y:S05]  /*2eb0*/  @!P0 BRA `(.L_x_39) ;  /* 0x0000000000048947 */ /* 0x000fea0003800000 */
[----:B------:R0:W5:Y:S02]  /*2ec0*/  LDG.E.LTC128B R101, desc[UR36][R56.64+0x20] ;  /* 0x0000202438657981 */ /* 0x000164000c1e1920 */
.L_x_39:
[----:B------:R-:W-:Y:S05]  /*2ed0*/  BSYNC B1 ;  /* 0x0000000000017941 */ /* 0x000fea0003800000 */
.L_x_38:
[----:B-----5:R-:W-:Y:S01]  /*2ee0*/  LOP3.LUT R60, R101, 0xffffe000, RZ, 0xc0, !PT ;  /* 0xffffe000653c7812 */ /* 0x020fe200078ec0ff */
[----:B------:R-:W-:Y:S01]  /*2ef0*/  BSSY B1, `(.L_x_40) ;  /* 0x0000008000017945 */ /* 0x000fe20003800000 */
[----:B------:R-:W-:-:S03]  /*2f00*/  ISETP.GT.AND P1, PT, R3, 0x8, P3 ;  /* 0x000000080300780c */ /* 0x000fc60001f24270 */
[----:B0-----:R-:W-:-:S04]  /*2f10*/  FMUL R61, R60, R89 ;  /* 0x000000593c3d7220 */ /* 0x001fc80000400000 */
[----:B------:R-:W-:-:S05]  /*2f20*/  FFMA R61, R62, R88, R61 ;  /* 0x000000583e3d7223 */ /* 0x000fca000000003d */
[----:B------:R-:W-:-:S05]  /*2f30*/  F2FP.TF32.F32.PACK_B R61, R61 ;  /* 0x0000003dff3d723e */ /* 0x000fca00024050ff */
[----:B------:R0:W-:Y:S01]  /*2f40*/  @P0 STG.E desc[UR36][R58.64+0x20], R61 ;  /* 0x0000203d3a000986 */ /* 0x0001e2000c101924 */
[----:B------:R-:W-:Y:S05]  /*2f50*/  @!P1 BRA `(.L_x_41) ;  /* 0x0000000000049947 */ /* 0x000fea0003800000 */
[----:B------:R0:W5:Y:S02]  /*2f60*/  LDG.E.LTC128B R101, desc[UR36][R56.64+0x24] ;  /* 0x0000242438657981 */ /* 0x000164000c1e1920 */
.L_x_41:
[----:B------:R-:W-:Y:S05]  /*2f70*/  BSYNC B1 ;  /* 0x0000000000017941 */ /* 0x000fea0003800000 */
.L_x_40:
[----:B-----5:R-:W-:Y:S01]  /*2f80*/  LOP3.LUT R60, R101, 0xffffe000, RZ, 0xc0, !PT ;  /* 0xffffe000653c7812 */ /* 0x020fe200078ec0ff */
[----:B------:R-:W-:Y:S01]  /*2f90*/  BSSY B1, `(.L_x_42) ;  /* 0x000000c000017945 */ /* 0x000fe20003800000 */
[----:B------:R-:W-:Y:S02]  /*2fa0*/  IADD3 R121, P0, R110, 0x80, RZ ;  /* 0x000000806e797810 */ /* 0x000fe40007f1e0ff */
[----:B------:R-:W-:Y:S01]  /*2fb0*/  ISETP.GT.AND P2, PT, R4, 0x10, PT ;  /* 0x000000100400780c */ /* 0x000fe20003f44270 */
[----:B------:R-:W-:Y:S02]  /*2fc0*/  FMUL R60, R60, R89 ;  /* 0x000000593c3c7220 */ /* 0x000fe40000400000 */
[----:B------:R-:W-:Y:S01]  /*2fd0*/  IMAD.X R111, RZ, RZ, R111, P0 ;  /* 0x000000ffff6f7224 */ /* 0x000fe200000e066f */
[----:B------:R-:W-:Y:S01]  /*2fe0*/  ISETP.GT.AND P0, PT, R3, RZ, P2 ;  /* 0x000000ff0300720c */ /* 0x000fe20001704270 */
[----:B------:R-:W-:Y:S01]  /*2ff0*/  FFMA R63, R63, R88, R60 ;  /* 0x000000583f3f7223 */ /* 0x000fe2000000003c */
[----:B------:R-:W-:-:S04]  /*3000*/  P2R R115, PR, RZ, 0x4 ;  /* 0x00000004ff737803 */ /* 0x000fc80000000000 */
[----:B------:R-:W-:-:S05]  /*3010*/  F2FP.TF32.F32.PACK_B R63, R63 ;  /* 0x0000003fff3f723e */ /* 0x000fca00024050ff */
[----:B------:R0:W-:Y:S02]  /*3020*/  @P1 STG.E desc[UR36][R58.64+0x24], R63 ;  /* 0x0000243f3a001986 */ /* 0x0001e4000c101924 */
[----:B------:R-:W-:Y:S05]  /*3030*/  @!P0 BRA `(.L_x_43) ;  /* 0x0000000000048947 */ /* 0x000fea0003800000 */
[----:B------:R0:W5:Y:S02]  /*3040*/  LDG.E.LTC128B R101, desc[UR36][R6.64+0x40] ;  /* 0x0000402406657981 */ /* 0x000164000c1e1920 */
.L_x_43:
[----:B------:R-:W-:Y:S05]  /*3050*/  BSYNC B1 ;  /* 0x0000000000017941 */ /* 0x000fea0003800000 */
.L_x_42:
[----:B-----5:R-:W-:Y:S01]  /*3060*/  LOP3.LUT R60, R101, 0xffffe000, RZ, 0xc0, !PT ;  /* 0xffffe000653c7812 */ /* 0x020fe200078ec0ff */
[-C--:B------:R-:W-:Y:S01]  /*3070*/  IMAD R62, R111, R106.reuse, RZ ;  /* 0x0000006a6f3e7224 */ /* 0x080fe200078e02ff */
[----:B------:R-:W-:Y:S01]  /*3080*/  ISETP.GT.AND P1, PT, R4, 0x11, PT ;  /* 0x000000110400780c */ /* 0x000fe20003f24270 */
[----:B------:R-:W-:Y:S02]  /*3090*/  BSSY B1, `(.L_x_44) ;  /* 0x0000020000017945 */ /* 0x000fe40003800000 */
[----:B0-----:R-:W-:Y:S01]  /*30a0*/  FMUL R61, R60, R89 ;  /* 0x000000593c3d7220 */ /* 0x001fe20000400000 */
[C---:B------:R-:W-:Y:S02]  /*30b0*/  IMAD R103, R121.reuse, R107, R62 ;  /* 0x0000006b79677224 */ /* 0x040fe400078e023e */
[----:B------:R-:W-:-:S04]  /*30c0*/  IMAD.WIDE.U32 R62, R121, R106, R10 ;  /* 0x0000006a793e7225 */ /* 0x000fc800078e000a */
[----:B------:R-:W-:Y:S01]  /*30d0*/  FFMA R119, R64, R88, R61 ;  /* 0x0000005840777223 */ /* 0x000fe2000000003d */
[----:B------:R-:W-:-:S04]  /*30e0*/  IMAD.IADD R63, R103, 0x1, R63 ;  /* 0x00000001673f7824 */ /* 0x000fc800078e023f */
[----:B------:R-:W-:Y:S01]  /*30f0*/  F2FP.TF32.F32.PACK_B R119, R119 ;  /* 0x00000077ff77723e */ /* 0x000fe200024050ff */
[----:B------:R-:W-:-:S04]  /*3100*/  IMAD.WIDE.U32 R60, R121, R106, R104 ;  /* 0x0000006a793c7225 */ /* 0x000fc800078e0068 */
[----:B------:R0:W-:Y:S01]  /*3110*/  @P0 STG.E desc[UR36][R20.64+0x40], R119 ;  /* 0x0000407714000986 */ /* 0x0001e2000c101924 */
[----:B------:R-:W-:Y:S01]  /*3120*/  IMAD.WIDE.U32 R110, R19, R14, R62 ;  /* 0x0000000e136e7225 */ /* 0x000fe200078e003e */
[----:B------:R-:W-:-:S03]  /*3130*/  LEA R62, P0, R60, R12, 0x2 ;  /* 0x0000000c3c3e7211 */ /* 0x000fc600078010ff */
[----:B------:R-:W-:Y:S02]  /*3140*/  IMAD.IADD R61, R61, 0x1, R103 ;  /* 0x000000013d3d7824 */ /* 0x000fe400078e0267 */
[----:B------:R-:W-:-:S03]  /*3150*/  IMAD.WIDE.U32 R106, R121, R106, R112 ;  /* 0x0000006a796a7225 */ /* 0x000fc600078e0070 */
[----:B------:R-:W-:Y:S01]  /*3160*/  LEA.HI.X R63, R60, R13, R61, 0x2, P0 ;  /* 0x0000000d3c3f7211 */ /* 0x000fe200000f143d */
[----:B------:R-:W-:Y:S01]  /*3170*/  IMAD.IADD R61, R123, 0x1, R111 ;  /* 0x000000017b3d7824 */ /* 0x000fe200078e026f */
[----:B------:R-:W-:Y:S01]  /*3180*/  LEA R60, P0, R110, R12, 0x2 ;  /* 0x0000000c6e3c7211 */ /* 0x000fe200078010ff */
[----:B------:R-:W-:-:S03]  /*3190*/  IMAD.IADD R103, R103, 0x1, R107 ;  /* 0x0000000167677824 */ /* 0x000fc600078e026b */
[----:B------:R-:W-:Y:S02]  /*31a0*/  LEA.HI.X R61, R110, R13, R61, 0x2, P0 ;  /* 0x0000000d6e3d7211 */ /* 0x000fe400000f143d */
[----:B------:R-:W-:-:S05]  /*31b0*/  IADD3 R64, P0, R102, R106, RZ ;  /* 0x0000006a66407210 */ /* 0x000fca0007f1e0ff */
[----:B------:R-:W-:Y:S01]  /*31c0*/  IMAD.X R104, R103, 0x1, R105, P0 ;  /* 0x0000000167687824 */ /* 0x000fe200000e0669 */
[----:B------:R-:W-:-:S05]  /*31d0*/  IADD3 R102, P0, R10, R106, RZ ;  /* 0x0000006a0a667210 */ /* 0x000fca0007f1e0ff */
[----:B------:R-:W-:Y:S01]  /*31e0*/  IMAD.X R103, R11, 0x1, R103, P0 ;  /* 0x000000010b677824 */ /* 0x000fe200000e0667 */
[----:B------:R-:W-:Y:S01]  /*31f0*/  LEA R10, P0, R64, R12, 0x2 ;  /* 0x0000000c400a7211 */ /* 0x000fe200078010ff */
[----:B------:R-:W-:-:S03]  /*3200*/  IMAD.WIDE.U32 R102, R19, R14, R102 ;  /* 0x0000000e13667225 */ /* 0x000fc600078e0066 */
[----:B------:R-:W-:Y:S01]  /*3210*/  LEA.HI.X R11, R64, R13, R104, 0x2, P0 ;  /* 0x0000000d400b7211 */ /* 0x000fe200000f1468 */
[----:B------:R-:W-:Y:S01]  /*3220*/  IMAD.IADD R14, R123, 0x1, R103 ;  /* 0x000000017b0e7824 */ /* 0x000fe200078e0267 */
[----:B------:R-:W-:-:S04]  /*3230*/  LEA R12, P0, R102, R12, 0x2 ;  /* 0x0000000c660c7211 */ /* 0x000fc800078010ff */
[----:B------:R-:W-:Y:S02]  /*3240*/  LEA.HI.X R13, R102, R13, R14, 0x2, P0 ;  /* 0x0000000d660d7211 */ /* 0x000fe400000f140e */
[----:B------:R-:W-:Y:S02]  /*3250*/  ISETP.GT.AND P0, PT, R3, RZ, P1 ;  /* 0x000000ff0300720c */ /* 0x000fe40000f04270 */
[----:B------:R-:W-:-:S11]  /*3260*/  P2R R102, PR, RZ, 0x2 ;  /* 0x00000002ff667803 */ /* 0x000fd60000000000 */
[----:B0-----:R-:W-:Y:S05]  /*3270*/  @!P0 BRA `(.L_x_45) ;  /* 0x0000000000048947 */ /* 0x001fea0003800000 */
[----:B------:R0:W5:Y:S02]  /*3280*/  LDG.E.LTC128B R101, desc[UR36][R6.64+0x44] ;  /* 0x0000442406657981 */ /* 0x000164000c1e1920 */
.L_x_45:
[----:B------:R-:W-:Y:S05]  /*3290*/  BSYNC B1 ;  /* 0x0000000000017941 */ /* 0x000fea0003800000 */
.L_x_44:
[----:B-----5:R-:W-:Y:S01]  /*32a0*/  LOP3.LUT R14, R101, 0xffffe000, RZ, 0xc0, !PT ;  /* 0xffffe000650e7812 */ /* 0x020fe200078ec0ff */
[----:B------:R-:W-:Y:S04]  /*32b0*/  BSSY B1, `(.L_x_46) ;  /* 0x0000008000017945 */ /* 0x000fe80003800000 */
[----:B------:R-:W-:-:S04]  /*32c0*/  FMUL R14, R14, R89 ;  /* 0x000000590e0e7220 */ /* 0x000fc80000400000 */
[----:B------:R-:W-:-:S05]  /*32d0*/  FFMA R65, R65, R88, R14 ;  /* 0x0000005841417223 */ /* 0x000fca000000000e */
[----:B------:R-:W-:-:S05]  /*32e0*/  F2FP.TF32.F32.PACK_B R65, R65 ;  /* 0x00000041ff41723e */ /* 0x000fca00024050ff */
[----:B------:R0:W-:Y:S01]  /*32f0*/  @P0 STG.E desc[UR36][R20.64+0x44], R65 ;  /* 0x0000444114000986 */ /* 0x0001e2000c101924 */
[----:B------:R-:W-:-:S13]  /*3300*/  ISETP.GT.AND P0, PT, R3, 0x8, P2 ;  /* 0x000000080300780c */ /* 0x000fda0001704270 */
[----:B0-----:R-:W-:Y:S05]  /*3310*/  @!P0 BRA `(.L_x_47) ;  /* 0x0000000000048947 */ /* 0x001fea0003800000 */
[----:B------:R0:W5:Y:S02]  /*3320*/  LDG.E.LTC128B R101, desc[UR36][R56.64+0x40] ;  /* 0x0000402438657981 */ /* 0x000164000c1e1920 */
.L_x_47:
[----:B------:R-:W-:Y:S05]  /*3330*/  BSYNC B1 ;  /* 0x0000000000017941 */ /* 0x000fea0003800000 */
.L_x_46:
        /* <DEDUP_REMOVED lines=9> */
.L_x_49:
[----:B------:R-:W-:Y:S05]  /*33d0*/  BSYNC B1 ;  /* 0x0000000000017941 */ /* 0x000fea0003800000 */
.L_x_48:
[----:B-----5:R-:W-:Y:S01]  /*33e0*/  LOP3.LUT R14, R101, 0xffffe000, RZ, 0xc0, !PT ;  /* 0xffffe000650e7812 */ /* 0x020fe200078ec0ff */
[----:B------:R-:W-:Y:S01]  /*33f0*/  BSSY B1, `(.L_x_50) ;  /* 0x000000a000017945 */ /* 0x000fe20003800000 */
[----:B------:R-:W-:-:S03]  /*3400*/  ISETP.GT.AND P2, PT, R4, 0x18, PT ;  /* 0x000000180400780c */ /* 0x000fc60003f44270 */
[----:B------:R-:W-:Y:S01]  /*3410*/  FMUL R14, R14, R89 ;  /* 0x000000590e0e7220 */ /* 0x000fe20000400000 */
[----:B------:R-:W-:-:S03]  /*3420*/  P2R R103, PR, RZ, 0x4 ;  /* 0x00000004ff677803 */ /* 0x000fc60000000000 */
[----:B------:R-:W-:-:S05]  /*3430*/  FFMA R67, R67, R88, R14 ;  /* 0x0000005843437223 */ /* 0x000fca000000000e */
[----:B------:R-:W-:-:S05]  /*3440*/  F2FP.TF32.F32.PACK_B R67, R67 ;  /* 0x00000043ff43723e */ /* 0x000fca00024050ff */
[----:B------:R0:W-:Y:S01]  /*3450*/  @P0 STG.E desc[UR36][R58.64+0x44], R67 ;  /* 0x000044433a000986 */ /* 0x0001e2000c101924 */
[----:B------:R-:W-:-:S13]  /*3460*/  ISETP.GT.AND P0, PT, R3, RZ, P2 ;  /* 0x000000ff0300720c */ /* 0x000fda0001704270 */
[----:B0-----:R-:W-:Y:S05]  /*3470*/  @!P0 BRA `(.L_x_51) ;  /* 0x0000000000048947 */ /* 0x001fea0003800000 */
[----:B------:R0:W5:Y:S02]  /*3480*/  LDG.E.LTC128B R101, desc[UR36][R6.64+0x60] ;  /* 0x0000602406657981 */ /* 0x000164000c1e1920 */
.L_x_51:
[----:B------:R-:W-:Y:S05]  /*3490*/  BSYNC B1 ;  /* 0x0000000000017941 */ /* 0x000fea0003800000 */
.L_x_50:
[----:B-----5:R-:W-:Y:S01]  /*34a0*/  LOP3.LUT R14, R101, 0xffffe000, RZ, 0xc0, !PT ;  /* 0xffffe000650e7812 */ /* 0x020fe200078ec0ff */
[----:B------:R-:W-:Y:S01]  /*34b0*/  BSSY B1, `(.L_x_52) ;  /* 0x000000a000017945 */ /* 0x000fe20003800000 */
[----:B------:R-:W-:-:S03]  /*34c0*/  ISETP.GT.AND P1, PT, R4, 0x19, PT ;  /* 0x000000190400780c */ /* 0x000fc60003f24270 */
[----:B------:R-:W-:-:S04]  /*34d0*/  FMUL R19, R14, R89 ;  /* 0x000000590e137220 */ /* 0x000fc80000400000 */
[----:B------:R-:W-:Y:S01]  /*34e0*/  FFMA R19, R68, R88, R19 ;  /* 0x0000005844137223 */ /* 0x000fe20000000013 */
[----:B------:R-:W-:-:S04]  /*34f0*/  P2R R68, PR, RZ, 0x2 ;  /* 0x00000002ff447803 */ /* 0x000fc80000000000 */
[----:B------:R-:W-:-:S05]  /*3500*/  F2FP.TF32.F32.PACK_B R19, R19 ;  /* 0x00000013ff13723e */ /* 0x000fca00024050ff */
[----:B------:R0:W-:Y:S01]  /*3510*/  @P0 STG.E desc[UR36][R20.64+0x60], R19 ;  /* 0x0000601314000986 */ /* 0x0001e2000c101924 */
[----:B------:R-:W-:-:S13]  /*3520*/  ISETP.GT.AND P0, PT, R3, RZ, P1 ;  /* 0x000000ff0300720c */ /* 0x000fda0000f04270 */
[----:B0-----:R-:W-:Y:S05]  /*3530*/  @!P0 BRA `(.L_x_53) ;  /* 0x0000000000048947 */ /* 0x001fea0003800000 */
[----:B------:R0:W5:Y:S02]  /*3540*/  LDG.E.LTC128B R101, desc[UR36][R6.64+0x64] ;  /* 0x0000642406657981 */ /* 0x000164000c1e1920 */
.L_x_53:
[----:B------:R-:W-:Y:S05]  /*3550*/  BSYNC B1 ;  /* 0x0000000000017941 */ /* 0x000fea0003800000 */
.L_x_52:
        /* <DEDUP_REMOVED lines=9> */
.L_x_55:
[----:B------:R-:W-:Y:S05]  /*35f0*/  BSYNC B1 ;  /* 0x0000000000017941 */ /* 0x000fea0003800000 */
.L_x_54:
        /* <DEDUP_REMOVED lines=9> */
.L_x_57:
[----:B------:R-:W-:Y:S05]  /*3690*/  BSYNC B1 ;  /* 0x0000000000017941 */ /* 0x000fea0003800000 */
.L_x_56:
        /* <DEDUP_REMOVED lines=11> */
.L_x_59:
[----:B------:R-:W-:Y:S05]  /*3750*/  BSYNC B1 ;  /* 0x0000000000017941 */ /* 0x000fea0003800000 */
.L_x_58:
        /* <DEDUP_REMOVED lines=11> */
.L_x_61:
[----:B------:R-:W-:Y:S05]  /*3810*/  BSYNC B1 ;  /* 0x0000000000017941 */ /* 0x000fea0003800000 */
.L_x_60:
        /* <DEDUP_REMOVED lines=9> */
.L_x_63:
[----:B------:R-:W-:Y:S05]  /*38b0*/  BSYNC B1 ;  /* 0x0000000000017941 */ /* 0x000fea0003800000 */
.L_x_62:
        /* <DEDUP_REMOVED lines=9> */
.L_x_65:
[----:B------:R-:W-:Y:S05]  /*3950*/  BSYNC B1 ;  /* 0x0000000000017941 */ /* 0x000fea0003800000 */
.L_x_64:
        /* <DEDUP_REMOVED lines=11> */
.L_x_67:
[----:B------:R-:W-:Y:S05]  /*3a10*/  BSYNC B1 ;  /* 0x0000000000017941 */ /* 0x000fea0003800000 */
.L_x_66:
        /* <DEDUP_REMOVED lines=11> */
.L_x_69:
[----:B------:R-:W-:Y:S05]  /*3ad0*/  BSYNC B1 ;  /* 0x0000000000017941 */ /* 0x000fea0003800000 */
.L_x_68:
        /* <DEDUP_REMOVED lines=9> */
.L_x_71:
[----:B------:R-:W-:Y:S05]  /*3b70*/  BSYNC B1 ;  /* 0x0000000000017941 */ /* 0x000fea0003800000 */
.L_x_70:
        /* <DEDUP_REMOVED lines=9> */
.L_x_73:
[----:B------:R-:W-:Y:S05]  /*3c10*/  BSYNC B1 ;  /* 0x0000000000017941 */ /* 0x000fea0003800000 */
.L_x_72:
[----:B-----5:R-:W-:Y:S01]  /*3c20*/  LOP3.LUT R14, R101, 0xffffe000, RZ, 0xc0, !PT ;  /* 0xffffe000650e7812 */ /* 0x020fe200078ec0ff */
[----:B------:R-:W-:Y:S01]  /*3c30*/  BSSY B1, `(.L_x_74) ;  /* 0x0000009000017945 */ /* 0x000fe20003800000 */
[----:B------:R-:W-:-:S03]  /*3c40*/  ISETP.GT.AND P3, PT, R4, 0x30, PT ;  /* 0x000000300400780c */ /* 0x000fc60003f64270 */
[----:B------:R-:W-:-:S04]  /*3c50*/  FMUL R14, R14, R89 ;  /* 0x000000590e0e7220 */ /* 0x000fc80000400000 */
[----:B------:R-:W-:-:S05]  /*3c60*/  FFMA R79, R79, R88, R14 ;  /* 0x000000584f4f7223 */ /* 0x000fca000000000e */
[----:B------:R-:W-:-:S05]  /*3c70*/  F2FP.TF32.F32.PACK_B R79, R79 ;  /* 0x0000004fff4f723e */ /* 0x000fca00024050ff */
[----:B------:R0:W-:Y:S01]  /*3c80*/  @P0 STG.E desc[UR36][R58.64+0xa4], R79 ;  /* 0x0000a44f3a000986 */ /* 0x0001e2000c101924 */
[----:B------:R-:W-:-:S13]  /*3c90*/  ISETP.GT.AND P0, PT, R3, RZ, P3 ;  /* 0x000000ff0300720c */ /* 0x000fda0001f04270 */
[----:B0-----:R-:W-:Y:S05]  /*3ca0*/  @!P0 BRA `(.L_x_75) ;  /* 0x0000000000048947 */ /* 0x001fea0003800000 */
[----:B------:R0:W5:Y:S02]  /*3cb0*/  LDG.E.LTC128B R101, desc[UR36][R6.64+0xc0] ;  /* 0x0000c02406657981 */ /* 0x000164000c1e1920 */
.L_x_75:
[----:B------:R-:W-:Y:S05]  /*3cc0*/  BSYNC B1 ;  /* 0x0000000000017941 */ /* 0x000fea0003800000 */
.L_x_74:
        /* <DEDUP_REMOVED lines=10> */
.L_x_77:
[----:B------:R-:W-:Y:S05]  /*3d70*/  BSYNC B1 ;  /* 0x0000000000017941 */ /* 0x000fea0003800000 */
.L_x_76:
        /* <DEDUP_REMOVED lines=9> */
.L_x_79:
[----:B------:R-:W-:Y:S05]  /*3e10*/  BSYNC B1 ;  /* 0x0000000000017941 */ /* 0x000fea0003800000 */
.L_x_78:
        /* <DEDUP_REMOVED lines=9> */
.L_x_81:
[----:B------:R-:W-:Y:S05]  /*3eb0*/  BSYNC B1 ;  /* 0x0000000000017941 */ /* 0x000fea0003800000 */
.L_x_80:
        /* <DEDUP_REMOVED lines=10> */
.L_x_83:
[----:B------:R-:W-:Y:S05]  /*3f60*/  BSYNC B1 ;  /* 0x0000000000017941 */ /* 0x000fea0003800000 */
.L_x_82:
[----:B-----5:R-:W-:Y:S01]  /*3f70*/  LOP3.LUT R14, R101, 0xffffe000, RZ, 0xc0, !PT ;  /* 0xffffe000650e7812 */ /* 0x020fe200078ec0ff */
[----:B------:R-:W-:Y:S04]  /*3f80*/  BSSY B1, `(.L_x_84) ;  /* 0x000000f000017945 */ /* 0x000fe80003800000 */
[----:B------:R-:W-:-:S04]  /*3f90*/  FMUL R19, R14, R89 ;  /* 0x000000590e137220 */ /* 0x000fc80000400000 */
[----:B------:R-:W-:-:S05]  /*3fa0*/  FFMA R19, R84, R88, R19 ;  /* 0x0000005854137223 */ /* 0x000fca0000000013 */
[----:B------:R-:W-:-:S05]  /*3fb0*/  F2FP.TF32.F32.PACK_B R19, R19 ;  /* 0x00000013ff13723e */ /* 0x000fca00024050ff */
[----:B------:R0:W-:Y:S01]  /*3fc0*/  @P0 STG.E desc[UR36][R20.64+0xe0], R19 ;  /* 0x0000e01314000986 */ /* 0x0001e2000c101924 */
[----:B------:R-:W-:-:S05]  /*3fd0*/  IADD3 R64, P0, R15, R108, RZ ;  /* 0x0000006c0f407210 */ /* 0x000fca0007f1e0ff */
[----:B------:R-:W-:Y:S01]  /*3fe0*/  IMAD.X R65, R5, 0x1, R109, P0 ;  /* 0x0000000105417824 */ /* 0x000fe200000e066d */
[----:B------:R-:W-:-:S05]  /*3ff0*/  IADD3 R66, P0, R15, R108, RZ ;  /* 0x0000006c0f427210 */ /* 0x000fca0007f1e0ff */
[----:B------:R-:W-:Y:S01]  /*4000*/  IMAD.X R67, R5, 0x1, R109, P0 ;  /* 0x0000000105437824 */ /* 0x000fe200000e066d */
[----:B------:R-:W-:-:S05]  /*4010*/  IADD3 R14, P0, R15, R20, RZ ;  /* 0x000000140f0e7210 */ /* 0x000fca0007f1e0ff */
[----:B------:R-:W-:Y:S01]  /*4020*/  IMAD.X R15, R5, 0x1, R21, P0 ;  /* 0x00000001050f7824 */ /* 0x000fe200000e0615 */
[----:B------:R-:W-:-:S04]  /*4030*/  ISETP.GT.AND P0, PT, R4, 0x39, PT ;  /* 0x000000390400780c */ /* 0x000fc80003f04270 */
[----:B------:R-:W-:-:S13]  /*4040*/  ISETP.GT.AND P4, PT, R3, RZ, P0 ;  /* 0x000000ff0300720c */ /* 0x000fda0000784270 */
[----:B0-----:R-:W-:Y:S05]  /*4050*/  @!P4 BRA `(.L_x_85) ;  /* 0x000000000004c947 */ /* 0x001fea0003800000 */
[----:B------:R0:W5:Y:S02]  /*4060*/  LDG.E.LTC128B R101, desc[UR36][R6.64+0xe4] ;  /* 0x0000e42406657981 */ /* 0x000164000c1e1920 */
.L_x_85:
[----:B------:R-:W-:Y:S05]  /*4070*/  BSYNC B1 ;  /* 0x0000000000017941 */ /* 0x000fea0003800000 */
.L_x_84:
        /* <DEDUP_REMOVED lines=9> */
.L_x_87:
[----:B------:R-:W-:Y:S05]  /*4110*/  BSYNC B1 ;  /* 0x0000000000017941 */ /* 0x000fea0003800000 */
.L_x_86:
        /* <DEDUP_REMOVED lines=9> */
.L_x_89:
[----:B------:R-:W-:Y:S05]  /*41b0*/  BSYNC B1 ;  /* 0x0000000000017941 */ /* 0x000fea0003800000 */
.L_x_88:
[----:B-----5:R-:W-:-:S05]  /*41c0*/  LOP3.LUT R4, R101, 0xffffe000, RZ, 0xc0, !PT ;  /* 0xffffe00065047812 */ /* 0x020fca00078ec0ff */
[----:B------:R-:W-:-:S04]  /*41d0*/  FMUL R4, R4, R89 ;  /* 0x0000005904047220 */ /* 0x000fc80000400000 */
[----:B------:R-:W-:-:S05]  /*41e0*/  FFMA R87, R87, R88, R4 ;  /* 0x0000005857577223 */ /* 0x000fca0000000004 */
[----:B------:R-:W-:-:S05]  /*41f0*/  F2FP.TF32.F32.PACK_B R87, R87 ;  /* 0x00000057ff57723e */ /* 0x000fca00024050ff */
[----:B------:R0:W-:Y:S01]  /*4200*/  @P4 STG.E desc[UR36][R58.64+0xe4], R87 ;  /* 0x0000e4573a004986 */ /* 0x0001e2000c101924 */
[----:B------:R-:W-:-:S13]  /*4210*/  ISETP.GT.AND P4, PT, R3, 0x80, P6 ;  /* 0x000000800300780c */ /* 0x000fda0003784270 */
[----:B------:R-:W2:Y:S01]  /*4220*/  @P4 LDG.E.LTC128B R101, desc[UR36][R62.64] ;  /* 0x000000243e654981 */ /* 0x000ea2000c1e1920 */
[----:B------:R-:W-:Y:S01]  /*4230*/  BSSY B1, `(.L_x_90) ;  /* 0x000000a000017945 */ /* 0x000fe20003800000 */
[----:B--2---:R-:W-:-:S05]  /*4240*/  LOP3.LUT R4, R101, 0xffffe000, RZ, 0xc0, !PT ;  /* 0xffffe00065047812 */ /* 0x004fca00078ec0ff */
[----:B------:R-:W-:-:S04]  /*4250*/  FMUL R5, R4, R89 ;  /* 0x0000005904057220 */ /* 0x000fc80000400000 */
[----:B------:R-:W-:-:S05]  /*4260*/  FFMA R5, R24, R88, R5 ;  /* 0x0000005818057223 */ /* 0x000fca0000000005 */
[----:B------:R-:W-:-:S05]  /*4270*/  F2FP.TF32.F32.PACK_B R5, R5 ;  /* 0x00000005ff05723e */ /* 0x000fca00024050ff */
[----:B------:R0:W-:Y:S01]  /*4280*/  @P4 STG.E desc[UR36][R14.64], R5 ;  /* 0x000000050e004986 */ /* 0x0001e2000c101924 */
[----:B------:R-:W-:-:S04]  /*4290*/  ISETP.NE.AND P4, PT, R117, RZ, PT ;  /* 0x000000ff7500720c */ /* 0x000fc80003f85270 */
[----:B------:R-:W-:-:S13]  /*42a0*/  ISETP.GT.AND P4, PT, R3, 0x80, P4 ;  /* 0x000000800300780c */ /* 0x000fda0002784270 */
[----:B0-----:R-:W-:Y:S05]  /*42b0*/  @!P4 BRA `(.L_x_91) ;  /* 0x000000000004c947 */ /* 0x001fea0003800000 */
[----:B------:R0:W5:Y:S02]  /*42c0*/  LDG.E.LTC128B R101, desc[UR36][R60.64+0x4] ;  /* 0x000004243c657981 */ /* 0x000164000c1e1920 */
.L_x_91:
[----:B------:R-:W-:Y:S05]  /*42d0*/  BSYNC B1 ;  /* 0x0000000000017941 */ /* 0x000fea0003800000 */
.L_x_90:
[----:B-----5:R-:W-:Y:S01]  /*42e0*/  LOP3.LUT R4, R101, 0xffffe000, RZ, 0xc0, !PT ;  /* 0xffffe00065047812 */ /* 0x020fe200078ec0ff */
[----:B------:R-:W-:Y:S01]  /*42f0*/  @P4 IMAD.MOV.U32 R5, RZ, RZ, R15 ;  /* 0x000000ffff054224 */ /* 0x000fe200078e000f */
[----:B------:R-:W-:Y:S01]  /*4300*/  ISETP.GT.AND P6, PT, R3, 0x88, P6 ;  /* 0x000000880300780c */ /* 0x000fe200037c4270 */
[----:B------:R-:W-:Y:S02]  /*4310*/  BSSY B1, `(.L_x_92) ;  /* 0x0000008000017945 */ /* 0x000fe40003800000 */
[----:B------:R-:W-:-:S04]  /*4320*/  FMUL R4, R4, R89 ;  /* 0x0000005904047220 */ /* 0x000fc80000400000 */
[----:B------:R-:W-:Y:S01]  /*4330*/  FFMA R25, R25, R88, R4 ;  /* 0x0000005819197223 */ /* 0x000fe20000000004 */
[----:B------:R-:W-:-:S04]  /*4340*/  @P4 IMAD.MOV.U32 R4, RZ, RZ, R14 ;  /* 0x000000ffff044224 */ /* 0x000fc800078e000e */
[----:B------:R-:W-:-:S05]  /*4350*/  F2FP.TF32.F32.PACK_B R25, R25 ;  /* 0x00000019ff19723e */ /* 0x000fca00024050ff */
[----:B------:R2:W-:Y:S01]  /*4360*/  @P4 STG.E desc[UR36][R4.64+0x4], R25 ;  /* 0x0000041904004986 */ /* 0x0005e2000c101924 */
[----:B------:R-:W-:Y:S05]  /*4370*/  @!P6 BRA `(.L_x_93) ;  /* 0x000000000004e947 */ /* 0x000fea0003800000 */
[----:B------:R0:W5:Y:S02]  /*4380*/  LDG.E.LTC128B R101, desc[UR36][R10.64] ;  /* 0x000000240a657981 */ /* 0x000164000c1e1920 */
.L_x_93:
[----:B------:R-:W-:Y:S05]  /*4390*/  BSYNC B1 ;  /* 0x0000000000017941 */ /* 0x000fea0003800000 */
.L_x_92:
[----:B--2--5:R-:W-:Y:S01]  /*43a0*/  LOP3.LUT R4, R101, 0xffffe000, RZ, 0xc0, !PT ;  /* 0xffffe00065047812 */ /* 0x024fe200078ec0ff */
[----:B------:R-:W-:Y:S01]  /*43b0*/  BSSY B1, `(.L_x_94) ;  /* 0x0000009000017945 */ /* 0x000fe20003800000 */
[----:B------:R-:W-:-:S03]  /*43c0*/  ISETP.NE.AND P4, PT, R117, RZ, PT ;  /* 0x000000ff7500720c */ /* 0x000fc60003f85270 */
[----:B------:R-:W-:Y:S01]  /*43d0*/  FMUL R5, R4, R89 ;  /* 0x0000005904057220 */ /* 0x000fe20000400000 */
[----:B------:R-:W-:-:S03]  /*43e0*/  ISETP.GT.AND P4, PT, R3, 0x88, P4 ;  /* 0x000000880300780c */ /* 0x000fc60002784270 */
[----:B------:R-:W-:-:S05]  /*43f0*/  FFMA R5, R26, R88, R5 ;  /* 0x000000581a057223 */ /* 0x000fca0000000005 */
[----:B------:R-:W-:-:S05]  /*4400*/  F2FP.TF32.F32.PACK_B R5, R5 ;  /* 0x00000005ff05723e */ /* 0x000fca00024050ff */
[----:B------:R2:W-:Y:S01]  /*4410*/  @P6 STG.E desc[UR36][R64.64], R5 ;  /* 0x0000000540006986 */ /* 0x0005e2000c101924 */
[----:B------:R-:W-:Y:S05]  /*4420*/  @!P4 BRA `(.L_x_95) ;  /* 0x000000000004c947 */ /* 0x000fea0003800000 */
[----:B------:R0:W5:Y:S02]  /*4430*/  LDG.E.LTC128B R101, desc[UR36][R12.64+0x4] ;  /* 0x000004240c657981 */ /* 0x000164000c1e1920 */
.L_x_95:
[----:B------:R-:W-:Y:S05]  /*4440*/  BSYNC B1 ;  /* 0x0000000000017941 */ /* 0x000fea0003800000 */
.L_x_94:
[----:B-----5:R-:W-:Y:S01]  /*4450*/  LOP3.LUT R4, R101, 0xffffe000, RZ, 0xc0, !PT ;  /* 0xffffe00065047812 */ /* 0x020fe200078ec0ff */
[----:B------:R-:W-:Y:S01]  /*4460*/  BSSY B1, `(.L_x_96) ;  /* 0x0000009000017945 */ /* 0x000fe20003800000 */
[----:B------:R-:W-:-:S03]  /*4470*/  ISETP.NE.AND P6, PT, R118, RZ, PT ;  /* 0x000000ff7600720c */ /* 0x000fc60003fc5270 */
[----:B------:R-:W-:-:S04]  /*4480*/  FMUL R4, R4, R89 ;  /* 0x0000005904047220 */ /* 0x000fc80000400000 */
[----:B------:R-:W-:-:S05]  /*4490*/  FFMA R27, R27, R88, R4 ;  /* 0x000000581b1b7223 */ /* 0x000fca0000000004 */
[----:B------:R-:W-:-:S05]  /*44a0*/  F2FP.TF32.F32.PACK_B R27, R27 ;  /* 0x0000001bff1b723e */ /* 0x000fca00024050ff */
[----:B------:R0:W-:Y:S01]  /*44b0*/  @P4 STG.E desc[UR36][R66.64+0x4], R27 ;  /* 0x0000041b42004986 */ /* 0x0001e2000c101924 */
[----:B------:R-:W-:-:S13]  /*44c0*/  ISETP.GT.AND P4, PT, R3, 0x80, P6 ;  /* 0x000000800300780c */ /* 0x000fda0003784270 */
[----:B0-----:R-:W-:Y:S05]  /*44d0*/  @!P4 BRA `(.L_x_97) ;  /* 0x000000000004c947 */ /* 0x001fea0003800000 */
[----:B------:R0:W5:Y:S02]  /*44e0*/  LDG.E.LTC128B R101, desc[UR36][R60.64+0x20] ;  /* 0x000020243c657981 */ /* 0x000164000c1e1920 */
.L_x_97:
[----:B------:R-:W-:Y:S05]  /*44f0*/  BSYNC B1 ;  /* 0x0000000000017941 */ /* 0x000fea0003800000 */
.L_x_96:
[----:B-----5:R-:W-:Y:S01]  /*4500*/  LOP3.LUT R4, R101, 0xffffe000, RZ, 0xc0, !PT ;  /* 0xffffe00065047812 */ /* 0x020fe200078ec0ff */
[----:B------:R-:W-:Y:S01]  /*4510*/  BSSY B1, `(.L_x_98) ;  /* 0x000000b000017945 */ /* 0x000fe20003800000 */
[----:B------:R-:W-:-:S03]  /*4520*/  ISETP.NE.AND P6, PT, R114, RZ, PT ;  /* 0x000000ff7200720c */ /* 0x000fc60003fc5270 */
[----:B--2---:R-:W-:Y:S01]  /*4530*/  FMUL R5, R4, R89 ;  /* 0x0000005904057220 */ /* 0x004fe20000400000 */
[----:B------:R-:W-:-:S03]  /*4540*/  @P4 IMAD.MOV.U32 R4, RZ, RZ, R14 ;  /* 0x000000ffff044224 */ /* 0x000fc600078e000e */
[----:B-1-34-:R-:W-:Y:S01]  /*4550*/  FFMA R7, R28, R88, R5 ;  /* 0x000000581c077223 */ /* 0x01afe20000000005 */
[----:B------:R-:W-:-:S04]  /*4560*/  @P4 IMAD.MOV.U32 R5, RZ, RZ, R15 ;  /* 0x000000ffff054224 */ /* 0x000fc800078e000f */
[----:B------:R-:W-:-:S05]  /*4570*/  F2FP.TF32.F32.PACK_B R7, R7 ;  /* 0x00000007ff07723e */ /* 0x000fca00024050ff */
[----:B------:R1:W-:Y:S01]  /*4580*/  @P4 STG.E desc[UR36][R4.64+0x20], R7 ;  /* 0x0000200704004986 */ /* 0x0003e2000c101924 */
[----:B------:R-:W-:-:S13]  /*4590*/  ISETP.GT.AND P4, PT, R3, 0x80, P6 ;  /* 0x000000800300780c */ /* 0x000fda0003784270 */
[----:B-1----:R-:W-:Y:S05]  /*45a0*/  @!P4 BRA `(.L_x_99) ;  /* 0x000000000004c947 */ /* 0x002fea0003800000 */
[----:B------:R1:W5:Y:S02]  /*45b0*/  LDG.E.LTC128B R101, desc[UR36][R60.64+0x24] ;  /* 0x000024243c657981 */ /* 0x000364000c1e1920 */
.L_x_99:
[----:B------:R-:W-:Y:S05]  /*45c0*/  BSYNC B1 ;  /* 0x0000000000017941 */ /* 0x000fea0003800000 */
.L_x_98:
[----:B-----5:R-:W-:Y:S01]  /*45d0*/  LOP3.LUT R4, R101, 0xffffe000, RZ, 0xc0, !PT ;  /* 0xffffe00065047812 */ /* 0x020fe200078ec0ff */
[----:B------:R-:W-:Y:S01]  /*45e0*/  @P4 IMAD.MOV.U32 R5, RZ, RZ, R15 ;  /* 0x000000ffff054224 */ /* 0x000fe200078e000f */
[----:B------:R-:W-:Y:S03]  /*45f0*/  BSSY B1, `(.L_x_100) ;  /* 0x000000a000017945 */ /* 0x000fe60003800000 */
[----:B------:R-:W-:-:S04]  /*4600*/  FMUL R4, R4, R89 ;  /* 0x0000005904047220 */ /* 0x000fc80000400000 */
[----:B------:R-:W-:Y:S01]  /*4610*/  FFMA R29, R29, R88, R4 ;  /* 0x000000581d1d7223 */ /* 0x000fe20000000004 */
[----:B------:R-:W-:-:S04]  /*4620*/  @P4 IMAD.MOV.U32 R4, RZ, RZ, R14 ;  /* 0x000000ffff044224 */ /* 0x000fc800078e000e */
[----:B------:R-:W-:-:S05]  /*4630*/  F2FP.TF32.F32.PACK_B R29, R29 ;  /* 0x0000001dff1d723e */ /* 0x000fca00024050ff */
[----:B------:R2:W-:Y:S01]  /*4640*/  @P4 STG.E desc[UR36][R4.64+0x24], R29 ;  /* 0x0000241d04004986 */ /* 0x0005e2000c101924 */
[----:B------:R-:W-:-:S04]  /*4650*/  ISETP.NE.AND P4, PT, R118, RZ, PT ;  /* 0x000000ff7600720c */ /* 0x000fc80003f85270 */
[----:B------:R-:W-:-:S13]  /*4660*/  ISETP.GT.AND P4, PT, R3, 0x88, P4 ;  /* 0x000000880300780c */ /* 0x000fda0002784270 */
[----:B--2---:R-:W-:Y:S05]  /*4670*/  @!P4 BRA `(.L_x_101) ;  /* 0x000000000004c947 */ /* 0x004fea0003800000 */
[----:B------:R2:W5:Y:S02]  /*4680*/  LDG.E.LTC128B R101, desc[UR36][R12.64+0x20] ;  /* 0x000020240c657981 */ /* 0x000564000c1e1920 */
.L_x_101:
[----:B------:R-:W-:Y:S05]  /*4690*/  BSYNC B1 ;  /* 0x0000000000017941 */ /* 0x000fea0003800000 */
.L_x_100:
[----:B-----5:R-:W-:Y:S01]  /*46a0*/  LOP3.LUT R4, R101, 0xffffe000, RZ, 0xc0, !PT ;  /* 0xffffe00065047812 */ /* 0x020fe200078ec0ff */
[----:B------:R-:W-:Y:S04]  /*46b0*/  BSSY B1, `(.L_x_102) ;  /* 0x0000008000017945 */ /* 0x000fe80003800000 */
[----:B------:R-:W-:-:S04]  /*46c0*/  FMUL R5, R4, R89 ;  /* 0x0000005904057220 */ /* 0x000fc80000400000 */
[----:B------:R-:W-:-:S05]  /*46d0*/  FFMA R5, R30, R88, R5 ;  /* 0x000000581e057223 */ /* 0x000fca0000000005 */
[----:B------:R-:W-:-:S05]  /*46e0*/  F2FP.TF32.F32.PACK_B R5, R5 ;  /* 0x00000005ff05723e */ /* 0x000fca00024050ff */
[----:B------:R3:W-:Y:S01]  /*46f0*/  @P4 STG.E desc[UR36][R8.64+0x20], R5 ;  /* 0x0000200508004986 */ /* 0x0007e2000c101924 */
[----:B------:R-:W-:-:S13]  /*4700*/  ISETP.GT.AND P4, PT, R3, 0x88, P6 ;  /* 0x000000880300780c */ /* 0x000fda0003784270 */
[----:B---3--:R-:W-:Y:S05]  /*4710*/  @!P4 BRA `(.L_x_103) ;  /* 0x000000000004c947 */ /* 0x008fea0003800000 */
[----:B------:R3:W5:Y:S02]  /*4720*/  LDG.E.LTC128B R101, desc[UR36][R12.64+0x24] ;  /* 0x000024240c657981 */ /* 0x000764000c1e1920 */
.L_x_103:
[----:B------:R-:W-:Y:S05]  /*4730*/  BSYNC B1 ;  /* 0x0000000000017941 */ /* 0x000fea0003800000 */
.L_x_102:
[----:B-----5:R-:W-:Y:S01]  /*4740*/  LOP3.LUT R4, R101, 0xffffe000, RZ, 0xc0, !PT ;  /* 0xffffe00065047812 */ /* 0x020fe200078ec0ff */
[----:B------:R-:W-:Y:S01]  /*4750*/  @P4 IMAD.MOV.U32 R5, RZ, RZ, R9 ;  /* 0x000000ffff054224 */ /* 0x000fe200078e0009 */
[----:B------:R-:W-:Y:S01]  /*4760*/  ISETP.NE.AND P6, PT, R115, RZ, PT ;  /* 0x000000ff7300720c */ /* 0x000fe20003fc5270 */
[----:B------:R-:W-:Y:S02]  /*4770*/  BSSY B1, `(.L_x_104) ;  /* 0x0000009000017945 */ /* 0x000fe40003800000 */
[----:B------:R-:W-:-:S04]  /*4780*/  FMUL R4, R4, R89 ;  /* 0x0000005904047220 */ /* 0x000fc80000400000 */
[----:B------:R-:W-:Y:S01]  /*4790*/  FFMA R31, R31, R88, R4 ;  /* 0x000000581f1f7223 */ /* 0x000fe20000000004 */
[----:B------:R-:W-:-:S04]  /*47a0*/  @P4 IMAD.MOV.U32 R4, RZ, RZ, R8 ;  /* 0x000000ffff044224 */ /* 0x000fc800078e0008 */
[----:B------:R-:W-:-:S05]  /*47b0*/  F2FP.TF32.F32.PACK_B R31, R31 ;  /* 0x0000001fff1f723e */ /* 0x000fca00024050ff */
[----:B------:R4:W-:Y:S01]  /*47c0*/  @P4 STG.E desc[UR36][R4.64+0x24], R31 ;  /* 0x0000241f04004986 */ /* 0x0009e2000c101924 */
[----:B------:R-:W-:-:S13]  /*47d0*/  ISETP.GT.AND P4, PT, R3, 0x80, P6 ;  /* 0x000000800300780c */ /* 0x000fda0003784270 */
[----:B----4-:R-:W-:Y:S05]  /*47e0*/  @!P4 BRA `(.L_x_105) ;  /* 0x000000000004c947 */ /* 0x010fea0003800000 */
[----:B------:R4:W5:Y:S02]  /*47f0*/  LDG.E.LTC128B R101, desc[UR36][R60.64+0x40] ;  /* 0x000040243c657981 */ /* 0x000964000c1e1920 */
.L_x_105:
[----:B------:R-:W-:Y:S05]  /*4800*/  BSYNC B1 ;  /* 0x0000000000017941 */ /* 0x000fea0003800000 */
.L_x_104:
[----:B-----5:R-:W-:Y:S01]  /*4810*/  LOP3.LUT R4, R101, 0xffffe000, RZ, 0xc0, !PT ;  /* 0xffffe00065047812 */ /* 0x020fe200078ec0ff */
[----:B------:R-:W-:Y:S01]  /*4820*/  BSSY B1, `(.L_x_106) ;  /* 0x000000b000017945 */ /* 0x000fe20003800000 */
[----:B------:R-:W-:-:S03]  /*4830*/  ISETP.NE.AND P6, PT, R102, RZ, PT ;  /* 0x000000ff6600720c */ /* 0x000fc60003fc5270 */
[----:B------:R-:W-:Y:S01]  /*4840*/  FMUL R5, R4, R89 ;  /* 0x0000005904057220 */ /* 0x000fe20000400000 */
[----:B------:R-:W-:-:S03]  /*4850*/  @P4 IMAD.MOV.U32 R4, RZ, RZ, R14 ;  /* 0x000000ffff044224 */ /* 0x000fc600078e000e */
[----:B------:R-:W-:Y:S01]  /*4860*/  FFMA R7, R32, R88, R5 ;  /* 0x0000005820077223 */ /* 0x000fe20000000005 */
[----:B------:R-:W-:-:S04]  /*4870*/  @P4 IMAD.MOV.U32 R5, RZ, RZ, R15 ;  /* 0x000000ffff054224 */ /* 0x000fc800078e000f */
[----:B------:R-:W-:-:S05]  /*4880*/  F2FP.TF32.F32.PACK_B R7, R7 ;  /* 0x00000007ff07723e */ /* 0x000fca00024050ff */
[----:B------:R0:W-:Y:S01]  /*4890*/  @P4 STG.E desc[UR36][R4.64+0x40], R7 ;  /* 0x0000400704004986 */ /* 0x0001e2000c101924 */
[----:B------:R-:W-:-:S13]  /*48a0*/  ISETP.GT.AND P4, PT, R3, 0x80, P6 ;  /* 0x000000800300780c */ /* 0x000fda0003784270 */
[----:B0-----:R-:W-:Y:S05]  /*48b0*/  @!P4 BRA `(.L_x_107) ;  /* 0x000000000004c947 */ /* 0x001fea0003800000 */
[----:B------:R0:W5:Y:S02]  /*48c0*/  LDG.E.LTC128B R101, desc[UR36][R60.64+0x44] ;  /* 0x000044243c657981 */ /* 0x000164000c1e1920 */
.L_x_107:
[----:B------:R-:W-:Y:S05]  /*48d0*/  BSYNC B1 ;  /* 0x0000000000017941 */ /* 0x000fea0003800000 */
.L_x_106:
        /* <DEDUP_REMOVED lines=10> */
[----:B0-----:R-:W-:Y:S05]  /*4980*/  @!P4 BRA `(.L_x_109) ;  /* 0x000000000004c947 */ /* 0x001fea0003800000 */
[----:B------:R0:W5:Y:S02]  /*4990*/  LDG.E.LTC128B R101, desc[UR36][R12.64+0x40] ;  /* 0x000040240c657981 */ /* 0x000164000c1e1920 */
.L_x_109:
[----:B------:R-:W-:Y:S05]  /*49a0*/  BSYNC B1 ;  /* 0x0000000000017941 */ /* 0x000fea0003800000 */
.L_x_108:
[----:B-----5:R-:W-:Y:S01]  /*49b0*/  LOP3.LUT R4, R101, 0xffffe000, RZ, 0xc0, !PT ;  /* 0xffffe00065047812 */ /* 0x020fe200078ec0ff */
[----:B------:R-:W-:Y:S04]  /*49c0*/  BSSY B1, `(.L_x_110) ;  /* 0x000000a000017945 */ /* 0x000fe80003800000 */
        /* <DEDUP_REMOVED lines=9> */
.L_x_111:
[----:B------:R-:W-:Y:S05]  /*4a60*/  BSYNC B1 ;  /* 0x0000000000017941 */ /* 0x000fea0003800000 */
.L_x_110:
        /* <DEDUP_REMOVED lines=10> */
[----:B0-----:R-:W-:Y:S05]  /*4b10*/  @!P4 BRA `(.L_x_113) ;  /* 0x000000000004c947 */ /* 0x001fea0003800000 */
[----:B------:R0:W5:Y:S02]  /*4b20*/  LDG.E.LTC128B R101, desc[UR36][R60.64+0x60] ;  /* 0x000060243c657981 */ /* 0x000164000c1e1920 */
.L_x_113:
[----:B------:R-:W-:Y:S05]  /*4b30*/  BSYNC B1 ;  /* 0x0000000000017941 */ /* 0x000fea0003800000 */
.L_x_112:
        /* <DEDUP_REMOVED lines=12> */
.L_x_115:
[----:B------:R-:W-:Y:S05]  /*4c00*/  BSYNC B1 ;  /* 0x0000000000017941 */ /* 0x000fea0003800000 */
.L_x_114:
        /* <DEDUP_REMOVED lines=12> */
.L_x_117:
[----:B------:R-:W-:Y:S05]  /*4cd0*/  BSYNC B1 ;  /* 0x0000000000017941 */ /* 0x000fea0003800000 */
.L_x_116:
        /* <DEDUP_REMOVED lines=11> */
.L_x_119:
[----:B------:R-:W-:Y:S05]  /*4d90*/  BSYNC B1 ;  /* 0x0000000000017941 */ /* 0x000fea0003800000 */
.L_x_118:
        /* <DEDUP_REMOVED lines=12> */
.L_x_121:
[----:B------:R-:W-:Y:S05]  /*4e60*/  BSYNC B1 ;  /* 0x0000000000017941 */ /* 0x000fea0003800000 */
.L_x_120:
        /* <DEDUP_REMOVED lines=12> */
.L_x_123:
[----:B------:R-:W-:Y:S05]  /*4f30*/  BSYNC B1 ;  /* 0x0000000000017941 */ /* 0x000fea0003800000 */
.L_x_122:
        /* <DEDUP_REMOVED lines=12> */
.L_x_125:
[----:B------:R-:W-:Y:S05]  /*5000*/  BSYNC B1 ;  /* 0x0000000000017941 */ /* 0x000fea0003800000 */
.L_x_124:
        /* <DEDUP_REMOVED lines=11> */
.L_x_127:
[----:B------:R-:W-:Y:S05]  /*50c0*/  BSYNC B1 ;  /* 0x0000000000017941 */ /* 0x000fea0003800000 */
.L_x_126:
        /* <DEDUP_REMOVED lines=12> */
.L_x_129:
[----:B------:R-:W-:Y:S05]  /*5190*/  BSYNC B1 ;  /* 0x0000000000017941 */ /* 0x000fea0003800000 */
.L_x_128:
        /* <DEDUP_REMOVED lines=11> */
.L_x_131:
[----:B------:R-:W-:Y:S05]  /*5250*/  BSYNC B1 ;  /* 0x0000000000017941 */ /* 0x000fea0003800000 */
.L_x_130:
        /* <DEDUP_REMOVED lines=11> */
.L_x_133:
[----:B------:R-:W-:Y:S05]  /*5310*/  BSYNC B1 ;  /* 0x0000000000017941 */ /* 0x000fea0003800000 */
.L_x_132:
[----:B-----5:R-:W-:Y:S01]  /*5320*/  LOP3.LUT R4, R101, 0xffffe000, RZ, 0xc0, !PT ;  /* 0xffffe00065047812 */ /* 0x020fe200078ec0ff */
[----:B------:R-:W-:Y:S01]  /*5330*/  BSSY B1, `(.L_x_134) ;  /* 0x000000a000017945 */ /* 0x000fe20003800000 */
[----:B------:R-:W-:-:S03]  /*5340*/  ISETP.GT.AND P5, PT, R3, 0x88, P5 ;  /* 0x000000880300780c */ /* 0x000fc60002fa4270 */
[----:B------:R-:W-:Y:S01]  /*5350*/  FMUL R5, R4, R89 ;  /* 0x0000005904057220 */ /* 0x000fe20000400000 */
[----:B------:R-:W-:-:S03]  /*5360*/  @P4 IMAD.MOV.U32 R4, RZ, RZ, R8 ;  /* 0x000000ffff044224 */ /* 0x000fc600078e0008 */
[----:B------:R-:W-:Y:S01]  /*5370*/  FFMA R7, R46, R88, R5 ;  /* 0x000000582e077223 */ /* 0x000fe20000000005 */
[----:B------:R-:W-:-:S04]  /*5380*/  @P4 IMAD.MOV.U32 R5, RZ, RZ, R9 ;  /* 0x000000ffff054224 */ /* 0x000fc800078e0009 */
[----:B------:R-:W-:-:S05]  /*5390*/  F2FP.TF32.F32.PACK_B R7, R7 ;  /* 0x00000007ff07723e */ /* 0x000fca00024050ff */
[----:B------:R0:W-:Y:S01]  /*53a0*/  @P4 STG.E desc[UR36][R4.64+0xa0], R7 ;  /* 0x0000a00704004986 */ /* 0x0001e2000c101924 */
[----:B------:R-:W-:Y:S05]  /*53b0*/  @!P5 BRA `(.L_x_135) ;  /* 0x000000000004d947 */ /* 0x000fea0003800000 */
[----:B------:R0:W5:Y:S02]  /*53c0*/  LDG.E.LTC128B R101, desc[UR36][R12.64+0xa4] ;  /* 0x0000a4240c657981 */ /* 0x000164000c1e1920 */
.L_x_135:
[----:B------:R-:W-:Y:S05]  /*53d0*/  BSYNC B1 ;  /* 0x0000000000017941 */ /* 0x000fea0003800000 */
.L_x_134:
[----:B0----5:R-:W-:Y:S01]  /*53e0*/  LOP3.LUT R4, R101, 0xffffe000, RZ, 0xc0, !PT ;  /* 0xffffe00065047812 */ /* 0x021fe200078ec0ff */
        /* <DEDUP_REMOVED lines=10> */
.L_x_137:
[----:B------:R-:W-:Y:S05]  /*5490*/  BSYNC B1 ;  /* 0x0000000000017941 */ /* 0x000fea0003800000 */
.L_x_136:
[----:B0----5:R-:W-:Y:S01]  /*54a0*/  LOP3.LUT R4, R101, 0xffffe000, RZ, 0xc0, !PT ;  /* 0xffffe00065047812 */ /* 0x021fe200078ec0ff */
        /* <DEDUP_REMOVED lines=10> */
.L_x_139:
[----:B------:R-:W-:Y:S05]  /*5550*/  BSYNC B1 ;  /* 0x0000000000017941 */ /* 0x000fea0003800000 */
.L_x_138:
        /* <DEDUP_REMOVED lines=11> */
.L_x_141:
[----:B------:R-:W-:Y:S05]  /*5610*/  BSYNC B1 ;  /* 0x0000000000017941 */ /* 0x000fea0003800000 */
.L_x_140:
        /* <DEDUP_REMOVED lines=11> */
.L_x_143:
[----:B------:R-:W-:Y:S05]  /*56d0*/  BSYNC B1 ;  /* 0x0000000000017941 */ /* 0x000fea0003800000 */
.L_x_142:
        /* <DEDUP_REMOVED lines=11> */
.L_x_145:
[----:B------:R-:W-:Y:S05]  /*5790*/  BSYNC B1 ;  /* 0x0000000000017941 */ /* 0x000fea0003800000 */
.L_x_144:
        /* <DEDUP_REMOVED lines=11> */
.L_x_147:
[----:B------:R-:W-:Y:S05]  /*5850*/  BSYNC B1 ;  /* 0x0000000000017941 */ /* 0x000fea0003800000 */
.L_x_146:
[----:B0----5:R-:W-:Y:S01]  /*5860*/  LOP3.LUT R4, R101, 0xffffe000, RZ, 0xc0, !PT ;  /* 0xffffe00065047812 */ /* 0x021fe200078ec0ff */
        /* <DEDUP_REMOVED lines=8> */
.L_x_149:
[----:B------:R-:W-:Y:S05]  /*58f0*/  BSYNC B1 ;  /* 0x0000000000017941 */ /* 0x000fea0003800000 */
.L_x_148:
        /* <DEDUP_REMOVED lines=11> */
.L_x_151:
[----:B------:R-:W-:Y:S05]  /*59b0*/  BSYNC B1 ;  /* 0x0000000000017941 */ /* 0x000fea0003800000 */
.L_x_150:
[----:B------:R-:W-:Y:S05]  /*59c0*/  @!P0 BRA `(.L_x_152) ;  /* 0x00000014008c8947 */ /* 0x000fea0003800000 */
[----:B0----5:R-:W-:-:S05]  /*59d0*/  LOP3.LUT R4, R101, 0xffffe000, RZ, 0xc0, !PT ;  /* 0xffffe00065047812 */ /* 0x021fca00078ec0ff */
[----:B------:R-:W-:-:S04]  /*59e0*/  FMUL R4, R4, R89 ;  /* 0x0000005904047220 */ /* 0x000fc80000400000 */
[----:B------:R-:W-:-:S05]  /*59f0*/  FFMA R55, R55, R88, R4 ;  /* 0x0000005837377223 */ /* 0x000fca0000000004 */
[----:B------:R-:W-:-:S05]  /*5a00*/  F2FP.TF32.F32.PACK_B R55, R55 ;  /* 0x00000037ff37723e */ /* 0x000fca00024050ff */
[----:B------:R0:W-:Y:S01]  /*5a10*/  STG.E desc[UR36][R8.64+0xe4], R55 ;  /* 0x0000e43708007986 */ /* 0x0001e2000c101924 */
[----:B------:R-:W-:Y:S05]  /*5a20*/  BRA `(.L_x_152) ;  /* 0x0000001400747947 */ /* 0x000fea0003800000 */
.L_x_29:
[----:B------:R-:W-:Y:S01]  /*5a30*/  ULDC.64 UR4, c[0x0][0x5c0] ;  /* 0x0001700000047ab9 */ /* 0x000fe20000000a00 */
[-C--:B------:R-:W-:Y:S01]  /*5a40*/  FMUL R5, R56, R88.reuse ;  /* 0x0000005838057220 */ /* 0x080fe20000400000 */
[----:B------:R-:W-:Y:S01]  /*5a50*/  ISETP.GT.AND P4, PT, R4, 0x1, PT ;  /* 0x000000010400780c */ /* 0x000fe20003f84270 */
[-C--:B------:R-:W-:Y:S01]  /*5a60*/  FMUL R57, R57, R88.reuse ;  /* 0x0000005839397220 */ /* 0x080fe20000400000 */
[----:B------:R-:W-:Y:S01]  /*5a70*/  LEA R8, P2, R112, UR4, 0x2 ;  /* 0x0000000470087c11 */ /* 0x000fe2000f8410ff */
[----:B------:R-:W-:Y:S01]  /*5a80*/  IMAD.SHL.U32 R15, R90, 0x4, RZ ;  /* 0x000000045a0f7824 */ /* 0x000fe200078e00ff */
[----:B------:R-:W-:Y:S01]  /*5a90*/  ISETP.GT.AND P1, PT, R3, RZ, P4 ;  /* 0x000000ff0300720c */ /* 0x000fe20002724270 */
[----:B------:R-:W-:Y:S01]  /*5aa0*/  IMAD.SHL.U32 R101, R91, 0x4, RZ ;  /* 0x000000045b657824 */ /* 0x000fe200078e00ff */
[----:B------:R-:W-:Y:S01]  /*5ab0*/  LEA.HI.X R9, R112, UR5, R115, 0x2, P2 ;  /* 0x0000000570097c11 */ /* 0x000fe200090f1473 */
[-C--:B------:R-:W-:Y:S01]  /*5ac0*/  FMUL R59, R59, R88.reuse ;  /* 0x000000583b3b7220 */ /* 0x080fe20000400000 */
[----:B------:R-:W-:Y:S01]  /*5ad0*/  F2FP.TF32.F32.PACK_B R5, R5 ;  /* 0x00000005ff05723e */ /* 0x000fe200024050ff */
[-C--:B------:R-:W-:Y:S01]  /*5ae0*/  FMUL R13, R58, R88.reuse ;  /* 0x000000583a0d7220 */ /* 0x080fe20000400000 */
[----:B------:R-:W-:Y:S01]  /*5af0*/  F2FP.TF32.F32.PACK_B R57, R57 ;  /* 0x00000039ff39723e */ /* 0x000fe200024050ff */
[-C--:B------:R-:W-:Y:S01]  /*5b00*/  FMUL R61, R61, R88.reuse ;  /* 0x000000583d3d7220 */ /* 0x080fe20000400000 */
[----:B------:R-:W-:Y:S01]  /*5b10*/  SHF.L.U64.HI R7, R90, 0x2, R93 ;  /* 0x000000025a077819 */ /* 0x000fe2000001025d */
[----:B------:R0:W-:Y:S01]  /*5b20*/  @P0 STG.E desc[UR36][R8.64], R5 ;  /* 0x0000000508000986 */ /* 0x0001e2000c101924 */
[----:B------:R-:W-:Y:S01]  /*5b30*/  ISETP.GT.AND P0, PT, R3, 0x8, P4 ;  /* 0x000000080300780c */ /* 0x000fe20002704270 */
[----:B------:R-:W-:Y:S01]  /*5b40*/  FMUL R63, R63, R88 ;  /* 0x000000583f3f7220 */ /* 0x000fe20000400000 */
[----:B------:R-:W-:Y:S01]  /*5b50*/  IADD3 R10, P2, R15, R8, RZ ;  /* 0x000000080f0a7210 */ /* 0x000fe20007f5e0ff */
[----:B------:R-:W-:Y:S01]  /*5b60*/  @P1 STG.E desc[UR36][R8.64+0x4], R57 ;  /* 0x0000043908001986 */ /* 0x000fe2000c101924 */
[----:B------:R-:W-:Y:S01]  /*5b70*/  SHF.L.U64.HI R19, R91, 0x2, R92 ;  /* 0x000000025b137819 */ /* 0x000fe2000001025c */
[----:B------:R-:W-:Y:S01]  /*5b80*/  FMUL R65, R65, R88 ;  /* 0x0000005841417220 */ /* 0x000fe20000400000 */
[----:B------:R-:W-:Y:S01]  /*5b90*/  F2FP.TF32.F32.PACK_B R59, R59 ;  /* 0x0000003bff3b723e */ /* 0x000fe200024050ff */
[----:B------:R-:W-:Y:S01]  /*5ba0*/  IMAD.X R11, R7, 0x1, R9, P2 ;  /* 0x00000001070b7824 */ /* 0x000fe200010e0609 */
[----:B------:R-:W-:Y:S01]  /*5bb0*/  IADD3 R6, P1, P2, R101, R8, R15 ;  /* 0x0000000865067210 */ /* 0x000fe20007a3e00f */
[-C--:B------:R-:W-:Y:S01]  /*5bc0*/  FMUL R67, R67, R88.reuse ;  /* 0x0000005843437220 */ /* 0x080fe20000400000 */
[----:B------:R-:W-:Y:S01]  /*5bd0*/  ISETP.GT.AND P5, PT, R4, 0x8, PT ;  /* 0x000000080400780c */ /* 0x000fe20003fa4270 */
[-C--:B0-----:R-:W-:Y:S01]  /*5be0*/  FMUL R5, R60, R88.reuse ;  /* 0x000000583c057220 */ /* 0x081fe20000400000 */
[C---:B------:R-:W-:Y:S01]  /*5bf0*/  ISETP.GT.AND P4, PT, R4.reuse, 0x9, PT ;  /* 0x000000090400780c */ /* 0x040fe20003f84270 */
[----:B------:R-:W-:Y:S01]  /*5c00*/  @P0 STG.E desc[UR36][R10.64+0x4], R59 ;  /* 0x0000043b0a000986 */ /* 0x000fe2000c101924 */
[----:B------:R-:W-:Y:S01]  /*5c10*/  ISETP.GT.AND P3, PT, R3, 0x8, P6 ;  /* 0x000000080300780c */ /* 0x000fe20003764270 */
[-C--:B------:R-:W-:Y:S01]  /*5c20*/  FMUL R69, R69, R88.reuse ;  /* 0x0000005845457220 */ /* 0x080fe20000400000 */
[----:B------:R-:W-:Y:S01]  /*5c30*/  IADD3.X R7, R19, R9, R7, P1, P2 ;  /* 0x0000000913077210 */ /* 0x000fe20000fe4407 */
[-C--:B------:R-:W-:Y:S01]  /*5c40*/  FMUL R71, R71, R88.reuse ;  /* 0x0000005847477220 */ /* 0x080fe20000400000 */
[----:B------:R-:W-:Y:S01]  /*5c50*/  ISETP.GT.AND P1, PT, R3, RZ, P5 ;  /* 0x000000ff0300720c */ /* 0x000fe20002f24270 */
[-C--:B------:R-:W-:Y:S01]  /*5c60*/  FMUL R73, R73, R88.reuse ;  /* 0x0000005849497220 */ /* 0x080fe20000400000 */
[----:B------:R-:W-:Y:S01]  /*5c70*/  ISETP.GT.AND P0, PT, R3, RZ, P4 ;  /* 0x000000ff0300720c */ /* 0x000fe20002704270 */
[-C--:B------:R-:W-:Y:S01]  /*5c80*/  FMUL R75, R75, R88.reuse ;  /* 0x000000584b4b7220 */ /* 0x080fe20000400000 */
[----:B------:R-:W-:Y:S01]  /*5c90*/  F2FP.TF32.F32.PACK_B R13, R13 ;  /* 0x0000000dff0d723e */ /* 0x000fe200024050ff */
[-C--:B------:R-:W-:Y:S01]  /*5ca0*/  FMUL R77, R77, R88.reuse ;  /* 0x000000584d4d7220 */ /* 0x080fe20000400000 */
[----:B------:R-:W-:Y:S01]  /*5cb0*/  F2FP.TF32.F32.PACK_B R5, R5 ;  /* 0x00000005ff05723e */ /* 0x000fe200024050ff */
[-C--:B------:R-:W-:Y:S01]  /*5cc0*/  FMUL R79, R79, R88.reuse ;  /* 0x000000584f4f7220 */ /* 0x080fe20000400000 */
[----:B------:R-:W-:Y:S01]  /*5cd0*/  F2FP.TF32.F32.PACK_B R61, R61 ;  /* 0x0000003dff3d723e */ /* 0x000fe200024050ff */
[----:B------:R0:W-:Y:S01]  /*5ce0*/  @P3 STG.E desc[UR36][R10.64], R13 ;  /* 0x0000000d0a003986 */ /* 0x0001e2000c101924 */
[----:B------:R-:W-:Y:S01]  /*5cf0*/  F2FP.TF32.F32.PACK_B R63, R63 ;  /* 0x0000003fff3f723e */ /* 0x000fe200024050ff */
[-C--:B------:R-:W-:Y:S01]  /*5d00*/  FMUL R81, R81, R88.reuse ;  /* 0x0000005851517220 */ /* 0x080fe20000400000 */
[C---:B------:R-:W-:Y:S01]  /*5d10*/  ISETP.GT.AND P3, PT, R4.reuse, 0x10, PT ;  /* 0x000000100400780c */ /* 0x040fe20003f64270 */
[----:B------:R1:W-:Y:S01]  /*5d20*/  @P1 STG.E desc[UR36][R8.64+0x20], R5 ;  /* 0x0000200508001986 */ /* 0x0003e2000c101924 */
[----:B------:R-:W-:Y:S01]  /*5d30*/  ISETP.GT.AND P1, PT, R3, 0x8, P5 ;  /* 0x000000080300780c */ /* 0x000fe20002f24270 */
[-C--:B------:R-:W-:Y:S01]  /*5d40*/  FMUL R83, R83, R88.reuse ;  /* 0x0000005853537220 */ /* 0x080fe20000400000 */
[----:B------:R-:W-:Y:S01]  /*5d50*/  ISETP.GT.AND P2, PT, R4, 0x11, PT ;  /* 0x000000110400780c */ /* 0x000fe20003f44270 */
[----:B------:R-:W-:Y:S01]  /*5d60*/  @P0 STG.E desc[UR36][R8.64+0x24], R61 ;  /* 0x0000243d08000986 */ /* 0x000fe2000c101924 */
[----:B------:R-:W-:Y:S01]  /*5d70*/  ISETP.GT.AND P0, PT, R3, 0x8, P4 ;  /* 0x000000080300780c */ /* 0x000fe20002704270 */
[-C--:B------:R-:W-:Y:S01]  /*5d80*/  FMUL R85, R85, R88.reuse ;  /* 0x0000005855557220 */ /* 0x080fe20000400000 */
[----:B------:R-:W-:Y:S01]  /*5d90*/  F2FP.TF32.F32.PACK_B R65, R65 ;  /* 0x00000041ff41723e */ /* 0x000fe200024050ff */
[-C--:B0-----:R-:W-:Y:S01]  /*5da0*/  FMUL R13, R62, R88.reuse ;  /* 0x000000583e0d7220 */ /* 0x081fe20000400000 */
[----:B------:R-:W-:Y:S01]  /*5db0*/  F2FP.TF32.F32.PACK_B R67, R67 ;  /* 0x00000043ff43723e */ /* 0x000fe200024050ff */
[-C--:B------:R-:W-:Y:S01]  /*5dc0*/  FMUL R87, R87, R88.reuse ;  /* 0x0000005857577220 */ /* 0x080fe20000400000 */
[----:B------:R-:W-:Y:S01]  /*5dd0*/  F2FP.TF32.F32.PACK_B R69, R69 ;  /* 0x00000045ff45723e */ /* 0x000fe200024050ff */
[-C--:B-1----:R-:W-:Y:S01]  /*5de0*/  FMUL R5, R64, R88.reuse ;  /* 0x0000005840057220 */ /* 0x082fe20000400000 */
[----:B------:R-:W-:Y:S01]  /*5df0*/  F2FP.TF32.F32.PACK_B R13, R13 ;  /* 0x0000000dff0d723e */ /* 0x000fe200024050ff */
[-C--:B------:R-:W-:Y:S01]  /*5e00*/  FMUL R25, R25, R88.reuse ;  /* 0x0000005819197220 */ /* 0x080fe20000400000 */
[----:B------:R-:W-:Y:S01]  /*5e10*/  F2FP.TF32.F32.PACK_B R71, R71 ;  /* 0x00000047ff47723e */ /* 0x000fe200024050ff */
[-C--:B------:R-:W-:Y:S01]  /*5e20*/  FMUL R27, R27, R88.reuse ;  /* 0x000000581b1b7220 */ /* 0x080fe20000400000 */
[----:B------:R-:W-:Y:S01]  /*5e30*/  F2FP.TF32.F32.PACK_B R5, R5 ;  /* 0x00000005ff05723e */ /* 0x000fe200024050ff */
[----:B------:R-:W-:Y:S01]  /*5e40*/  @P0 STG.E desc[UR36][R10.64+0x24], R63 ;  /* 0x0000243f0a000986 */ /* 0x000fe2000c101924 */
[----:B------:R-:W-:Y:S01]  /*5e50*/  ISETP.GT.AND P0, PT, R3, RZ, P3 ;  /* 0x000000ff0300720c */ /* 0x000fe20001f04270 */
[-C--:B------:R-:W-:Y:S01]  /*5e60*/  FMUL R29, R29, R88.reuse ;  /* 0x000000581d1d7220 */ /* 0x080fe20000400000 */
[----:B------:R-:W-:Y:S01]  /*5e70*/  F2FP.TF32.F32.PACK_B R73, R73 ;  /* 0x00000049ff49723e */ /* 0x000fe200024050ff */
[----:B------:R0:W-:Y:S01]  /*5e80*/  @P1 STG.E desc[UR36][R10.64+0x20], R13 ;  /* 0x0000200d0a001986 */ /* 0x0001e2000c101924 */
[C---:B------:R-:W-:Y:S01]  /*5e90*/  ISETP.GT.AND P1, PT, R4.reuse, 0x19, PT ;  /* 0x000000190400780c */ /* 0x040fe20003f24270 */
[-C--:B------:R-:W-:Y:S01]  /*5ea0*/  FMUL R31, R31, R88.reuse ;  /* 0x000000581f1f7220 */ /* 0x080fe20000400000 */
[----:B------:R-:W-:Y:S01]  /*5eb0*/  F2FP.TF32.F32.PACK_B R75, R75 ;  /* 0x0000004bff4b723e */ /* 0x000fe200024050ff */
[-C--:B------:R-:W-:Y:S01]  /*5ec0*/  FMUL R33, R33, R88.reuse ;  /* 0x0000005821217220 */ /* 0x080fe20000400000 */
[C---:B------:R-:W-:Y:S01]  /*5ed0*/  ISETP.GT.AND P5, PT, R4.reuse, 0x28, PT ;  /* 0x000000280400780c */ /* 0x040fe20003fa4270 */
[-C--:B------:R-:W-:Y:S01]  /*5ee0*/  FMUL R35, R35, R88.reuse ;  /* 0x0000005823237220 */ /* 0x080fe20000400000 */
[----:B------:R-:W-:Y:S01]  /*5ef0*/  ISETP.GT.AND P4, PT, R4, 0x29, PT ;  /* 0x000000290400780c */ /* 0x000fe20003f84270 */
[-C--:B------:R-:W-:Y:S01]  /*5f00*/  FMUL R37, R37, R88.reuse ;  /* 0x0000005825257220 */ /* 0x080fe20000400000 */
[----:B------:R-:W-:Y:S01]  /*5f10*/  F2FP.TF32.F32.PACK_B R77, R77 ;  /* 0x0000004dff4d723e */ /* 0x000fe200024050ff */
[----:B------:R1:W-:Y:S01]  /*5f20*/  @P0 STG.E desc[UR36][R8.64+0x40], R5 ;  /* 0x0000400508000986 */ /* 0x0003e2000c101924 */
[----:B------:R-:W-:Y:S01]  /*5f30*/  ISETP.GT.AND P0, PT, R3, RZ, P2 ;  /* 0x000000ff0300720c */ /* 0x000fe20001704270 */
[-C--:B0-----:R-:W-:Y:S01]  /*5f40*/  FMUL R13, R66, R88.reuse ;  /* 0x00000058420d7220 */ /* 0x081fe20000400000 */
[----:B------:R-:W-:Y:S01]  /*5f50*/  F2FP.TF32.F32.PACK_B R79, R79 ;  /* 0x0000004fff4f723e */ /* 0x000fe200024050ff */
[-C--:B------:R-:W-:Y:S01]  /*5f60*/  FMUL R39, R39, R88.reuse ;  /* 0x0000005827277220 */ /* 0x080fe20000400000 */
[----:B------:R-:W-:Y:S01]  /*5f70*/  F2FP.TF32.F32.PACK_B R81, R81 ;  /* 0x00000051ff51723e */ /* 0x000fe200024050ff */
[-C--:B------:R-:W-:Y:S01]  /*5f80*/  FMUL R41, R41, R88.reuse ;  /* 0x0000005829297220 */ /* 0x080fe20000400000 */
[----:B------:R-:W-:Y:S01]  /*5f90*/  F2FP.TF32.F32.PACK_B R13, R13 ;  /* 0x0000000dff0d723e */ /* 0x000fe200024050ff */
[-C--:B------:R-:W-:Y:S01]  /*5fa0*/  FMUL R43, R43, R88.reuse ;  /* 0x000000582b2b7220 */ /* 0x080fe20000400000 */
[----:B------:R-:W-:Y:S01]  /*5fb0*/  F2FP.TF32.F32.PACK_B R83, R83 ;  /* 0x00000053ff53723e */ /* 0x000fe200024050ff */
[-C--:B------:R-:W-:Y:S01]  /*5fc0*/  FMUL R45, R45, R88.reuse ;  /* 0x000000582d2d7220 */ /* 0x080fe20000400000 */
[----:B------:R-:W-:Y:S01]  /*5fd0*/  P2R R57, PR, RZ, 0x20 ;  /* 0x00000020ff397803 */ /* 0x000fe20000000000 */
[-C--:B-1----:R-:W-:Y:S01]  /*5fe0*/  FMUL R5, R68, R88.reuse ;  /* 0x0000005844057220 */ /* 0x082fe20000400000 */
[----:B------:R-:W-:Y:S01]  /*5ff0*/  P2R R56, PR, RZ, 0x10 ;  /* 0x00000010ff387803 */ /* 0x000fe20000000000 */
[----:B------:R-:W-:Y:S01]  /*6000*/  @P0 STG.E desc[UR36][R8.64+0x44], R65 ;  /* 0x0000444108000986 */ /* 0x000fe2000c101924 */
[----:B------:R-:W-:Y:S01]  /*6010*/  ISETP.GT.AND P0, PT, R3, 0x8, P3 ;  /* 0x000000080300780c */ /* 0x000fe20001f04270 */
[-C--:B------:R-:W-:Y:S01]  /*6020*/  FMUL R47, R47, R88.reuse ;  /* 0x000000582f2f7220 */ /* 0x080fe20000400000 */
[----:B------:R-:W-:Y:S01]  /*6030*/  F2FP.TF32.F32.PACK_B R5, R5 ;  /* 0x00000005ff05723e */ /* 0x000fe200024050ff */
[-C--:B------:R-:W-:Y:S01]  /*6040*/  FMUL R49, R49, R88.reuse ;  /* 0x0000005831317220 */ /* 0x080fe20000400000 */
[----:B------:R-:W-:Y:S01]  /*6050*/  ISETP.GT.AND P3, PT, R4, 0x30, PT ;  /* 0x000000300400780c */ /* 0x000fe20003f64270 */
[-C--:B------:R-:W-:Y:S01]  /*6060*/  FMUL R51, R51, R88.reuse ;  /* 0x0000005833337220 */ /* 0x080fe20000400000 */
[----:B------:R-:W-:Y:S01]  /*6070*/  F2FP.TF32.F32.PACK_B R85, R85 ;  /* 0x00000055ff55723e */ /* 0x000fe200024050ff */
[-C--:B------:R-:W-:Y:S01]  /*6080*/  FMUL R53, R53, R88.reuse ;  /* 0x0000005835357220 */ /* 0x080fe20000400000 */
[----:B------:R-:W-:Y:S01]  /*6090*/  F2FP.TF32.F32.PACK_B R87, R87 ;  /* 0x00000057ff57723e */ /* 0x000fe200024050ff */
[----:B------:R-:W-:Y:S01]  /*60a0*/  FMUL R55, R55, R88 ;  /* 0x0000005837377220 */ /* 0x000fe20000400000 */
[----:B------:R-:W-:-:S02]  /*60b0*/  F2FP.TF32.F32.PACK_B R25, R25 ;  /* 0x00000019ff19723e */ /* 0x000fc400024050ff */
[----:B------:R-:W-:Y:S01]  /*60c0*/  F2FP.TF32.F32.PACK_B R27, R27 ;  /* 0x0000001bff1b723e */ /* 0x000fe200024050ff */
[----:B------:R0:W-:Y:S01]  /*60d0*/  @P0 STG.E desc[UR36][R10.64+0x40], R13 ;  /* 0x0000400d0a000986 */ /* 0x0001e2000c101924 */
[----:B------:R-:W-:Y:S02]  /*60e0*/  ISETP.GT.AND P0, PT, R3, 0x8, P2 ;  /* 0x000000080300780c */ /* 0x000fe40001704270 */
[----:B------:R-:W-:Y:S02]  /*60f0*/  ISETP.GT.AND P2, PT, R4, 0x18, PT ;  /* 0x000000180400780c */ /* 0x000fe40003f44270 */
[----:B------:R-:W-:Y:S02]  /*6100*/  F2FP.TF32.F32.PACK_B R29, R29 ;  /* 0x0000001dff1d723e */ /* 0x000fe400024050ff */
[----:B------:R-:W-:Y:S02]  /*6110*/  F2FP.TF32.F32.PACK_B R31, R31 ;  /* 0x0000001fff1f723e */ /* 0x000fe400024050ff */
[----:B------:R-:W-:-:S02]  /*6120*/  F2FP.TF32.F32.PACK_B R33, R33 ;  /* 0x00000021ff21723e */ /* 0x000fc400024050ff */
[----:B------:R-:W-:Y:S01]  /*6130*/  F2FP.TF32.F32.PACK_B R35, R35 ;  /* 0x00000023ff23723e */ /* 0x000fe200024050ff */
[----:B0-----:R-:W-:Y:S01]  /*6140*/  FMUL R13, R70, R88 ;  /* 0x00000058460d7220 */ /* 0x001fe20000400000 */
[----:B------:R-:W-:Y:S01]  /*6150*/  F2FP.TF32.F32.PACK_B R37, R37 ;  /* 0x00000025ff25723e */ /* 0x000fe200024050ff */
[----:B------:R-:W-:Y:S01]  /*6160*/  @P0 STG.E desc[UR36][R10.64+0x44], R67 ;  /* 0x000044430a000986 */ /* 0x000fe2000c101924 */
[----:B------:R-:W-:Y:S02]  /*6170*/  ISETP.GT.AND P0, PT, R3, RZ, P2 ;  /* 0x000000ff0300720c */ /* 0x000fe40001704270 */
[----:B------:R-:W-:Y:S02]  /*6180*/  F2FP.TF32.F32.PACK_B R13, R13 ;  /* 0x0000000dff0d723e */ /* 0x000fe400024050ff */
[----:B------:R-:W-:Y:S02]  /*6190*/  F2FP.TF32.F32.PACK_B R39, R39 ;  /* 0x00000027ff27723e */ /* 0x000fe400024050ff */
[----:B------:R-:W-:-:S02]  /*61a0*/  F2FP.TF32.F32.PACK_B R41, R41 ;  /* 0x00000029ff29723e */ /* 0x000fc400024050ff */
[----:B------:R-:W-:Y:S02]  /*61b0*/  F2FP.TF32.F32.PACK_B R43, R43 ;  /* 0x0000002bff2b723e */ /* 0x000fe400024050ff */
[----:B------:R-:W-:Y:S02]  /*61c0*/  F2FP.TF32.F32.PACK_B R45, R45 ;  /* 0x0000002dff2d723e */ /* 0x000fe400024050ff */
[----:B------:R-:W-:Y:S01]  /*61d0*/  F2FP.TF32.F32.PACK_B R47, R47 ;  /* 0x0000002fff2f723e */ /* 0x000fe200024050ff */
[----:B------:R0:W-:Y:S01]  /*61e0*/  @P0 STG.E desc[UR36][R8.64+0x60], R5 ;  /* 0x0000600508000986 */ /* 0x0001e2000c101924 */
[----:B------:R-:W-:Y:S02]  /*61f0*/  ISETP.GT.AND P0, PT, R3, RZ, P1 ;  /* 0x000000ff0300720c */ /* 0x000fe40000f04270 */
[----:B------:R-:W-:Y:S02]  /*6200*/  F2FP.TF32.F32.PACK_B R49, R49 ;  /* 0x00000031ff31723e */ /* 0x000fe400024050ff */
[----:B------:R-:W-:-:S02]  /*6210*/  F2FP.TF32.F32.PACK_B R51, R51 ;  /* 0x00000033ff33723e */ /* 0x000fc400024050ff */
[----:B------:R-:W-:Y:S02]  /*6220*/  F2FP.TF32.F32.PACK_B R53, R53 ;  /* 0x00000035ff35723e */ /* 0x000fe400024050ff */
[----:B------:R-:W-:Y:S01]  /*6230*/  F2FP.TF32.F32.PACK_B R55, R55 ;  /* 0x00000037ff37723e */ /* 0x000fe200024050ff */
[----:B0-----:R-:W-:-:S04]  /*6240*/  FMUL R5, R72, R88 ;  /* 0x0000005848057220 */ /* 0x001fc80000400000 */
[----:B------:R-:W-:Y:S01]  /*6250*/  @P0 STG.E desc[UR36][R8.64+0x64], R69 ;  /* 0x0000644508000986 */ /* 0x000fe2000c101924 */
[----:B------:R-:W-:Y:S02]  /*6260*/  ISETP.GT.AND P0, PT, R3, 0x8, P2 ;  /* 0x000000080300780c */ /* 0x000fe40001704270 */
[----:B------:R-:W-:Y:S02]  /*6270*/  ISETP.GT.AND P2, PT, R4, 0x20, PT ;  /* 0x000000200400780c */ /* 0x000fe40003f44270 */
[----:B------:R-:W-:-:S09]  /*6280*/  F2FP.TF32.F32.PACK_B R5, R5 ;  /* 0x00000005ff05723e */ /* 0x000fd200024050ff */
[----:B------:R0:W-:Y:S01]  /*6290*/  @P0 STG.E desc[UR36][R10.64+0x60], R13 ;  /* 0x0000600d0a000986 */ /* 0x0001e2000c101924 */
[----:B------:R-:W-:Y:S02]  /*62a0*/  ISETP.GT.AND P0, PT, R3, 0x8, P1 ;  /* 0x000000080300780c */ /* 0x000fe40000f04270 */
[----:B------:R-:W-:Y:S01]  /*62b0*/  ISETP.GT.AND P1, PT, R4, 0x21, PT ;  /* 0x000000210400780c */ /* 0x000fe20003f24270 */
[----:B0-----:R-:W-:-:S10]  /*62c0*/  FMUL R13, R74, R88 ;  /* 0x000000584a0d7220 */ /* 0x001fd40000400000 */
[----:B------:R-:W-:Y:S01]  /*62d0*/  @P0 STG.E desc[UR36][R10.64+0x64], R71 ;  /* 0x000064470a000986 */ /* 0x000fe2000c101924 */
[----:B------:R-:W-:Y:S02]  /*62e0*/  ISETP.GT.AND P0, PT, R3, RZ, P2 ;  /* 0x000000ff0300720c */ /* 0x000fe40001704270 */
[----:B------:R-:W-:-:S11]  /*62f0*/  F2FP.TF32.F32.PACK_B R13, R13 ;  /* 0x0000000dff0d723e */ /* 0x000fd600024050ff */
[----:B------:R0:W-:Y:S01]  /*6300*/  @P0 STG.E desc[UR36][R8.64+0x80], R5 ;  /* 0x0000800508000986 */ /* 0x0001e2000c101924 */
[----:B------:R-:W-:Y:S01]  /*6310*/  ISETP.GT.AND P0, PT, R3, RZ, P1 ;  /* 0x000000ff0300720c */ /* 0x000fe20000f04270 */
[----:B0-----:R-:W-:-:S12]  /*6320*/  FMUL R5, R76, R88 ;  /* 0x000000584c057220 */ /* 0x001fd80000400000 */
[----:B------:R-:W-:Y:S01]  /*6330*/  @P0 STG.E desc[UR36][R8.64+0x84], R73 ;  /* 0x0000844908000986 */ /* 0x000fe2000c101924 */
[----:B------:R-:W-:Y:S02]  /*6340*/  ISETP.GT.AND P0, PT, R3, 0x8, P2 ;  /* 0x000000080300780c */ /* 0x000fe40001704270 */
[----:B------:R-:W-:Y:S02]  /*6350*/  F2FP.TF32.F32.PACK_B R5, R5 ;  /* 0x00000005ff05723e */ /* 0x000fe400024050ff */
[----:B------:R-:W-:-:S09]  /*6360*/  ISETP.GT.AND P2, PT, R4, 0x38, PT ;  /* 0x000000380400780c */ /* 0x000fd20003f44270 */
[----:B------:R0:W-:Y:S01]  /*6370*/  @P0 STG.E desc[UR36][R10.64+0x80], R13 ;  /* 0x0000800d0a000986 */ /* 0x0001e2000c101924 */
[----:B------:R-:W-:Y:S01]  /*6380*/  ISETP.GT.AND P0, PT, R3, 0x8, P1 ;  /* 0x000000080300780c */ /* 0x000fe20000f04270 */
[----:B0-----:R-:W-:-:S12]  /*6390*/  FMUL R13, R78, R88 ;  /* 0x000000584e0d7220 */ /* 0x001fd80000400000 */
        /* <DEDUP_REMOVED lines=8> */
[----:B------:R-:W-:-:S11]  /*6420*/  F2FP.TF32.F32.PACK_B R5, R5 ;  /* 0x00000005ff05723e */ /* 0x000fd600024050ff */
[----:B------:R0:W-:Y:S01]  /*6430*/  @P0 STG.E desc[UR36][R10.64+0xa0], R13 ;  /* 0x0000a00d0a000986 */ /* 0x0001e2000c101924 */
[C---:B------:R-:W-:Y:S02]  /*6440*/  ISETP.GT.AND P0, PT, R3.reuse, 0x8, P4 ;  /* 0x000000080300780c */ /* 0x040fe40002704270 */
[----:B------:R-:W-:Y:S01]  /*6450*/  ISETP.GT.AND P4, PT, R3, 0x8, P2 ;  /* 0x000000080300780c */ /* 0x000fe20001784270 */
[----:B0-----:R-:W-:-:S10]  /*6460*/  FMUL R13, R82, R88 ;  /* 0x00000058520d7220 */ /* 0x001fd40000400000 */
[----:B------:R-:W-:Y:S01]  /*6470*/  @P0 STG.E desc[UR36][R10.64+0xa4], R79 ;  /* 0x0000a44f0a000986 */ /* 0x000fe2000c101924 */
[----:B------:R-:W-:Y:S02]  /*6480*/  ISETP.GT.AND P0, PT, R3, RZ, P3 ;  /* 0x000000ff0300720c */ /* 0x000fe40001f04270 */
[----:B------:R-:W-:-:S11]  /*6490*/  F2FP.TF32.F32.PACK_B R13, R13 ;  /* 0x0000000dff0d723e */ /* 0x000fd600024050ff */
[----:B------:R0:W-:Y:S01]  /*64a0*/  @P0 STG.E desc[UR36][R8.64+0xc0], R5 ;  /* 0x0000c00508000986 */ /* 0x0001e2000c101924 */
[----:B------:R-:W-:-:S04]  /*64b0*/  ISETP.GT.AND P0, PT, R4, 0x31, PT ;  /* 0x000000310400780c */ /* 0x000fc80003f04270 */
[----:B------:R-:W-:Y:S01]  /*64c0*/  ISETP.GT.AND P1, PT, R3, RZ, P0 ;  /* 0x000000ff0300720c */ /* 0x000fe20000724270 */
[----:B0-----:R-:W-:-:S05]  /*64d0*/  FMUL R5, R84, R88 ;  /* 0x0000005854057220 */ /* 0x001fca0000400000 */
[----:B------:R-:W-:-:S07]  /*64e0*/  F2FP.TF32.F32.PACK_B R5, R5 ;  /* 0x00000005ff05723e */ /* 0x000fce00024050ff */
[----:B------:R-:W-:Y:S01]  /*64f0*/  @P1 STG.E desc[UR36][R8.64+0xc4], R81 ;  /* 0x0000c45108001986 */ /* 0x000fe2000c101924 */
[----:B------:R-:W-:-:S13]  /*6500*/  ISETP.GT.AND P1, PT, R3, 0x8, P3 ;  /* 0x000000080300780c */ /* 0x000fda0001f24270 */
[----:B------:R0:W-:Y:S01]  /*6510*/  @P1 STG.E desc[UR36][R10.64+0xc0], R13 ;  /* 0x0000c00d0a001986 */ /* 0x0001e2000c101924 */
[----:B------:R-:W-:-:S13]  /*6520*/  ISETP.GT.AND P1, PT, R3, 0x8, P0 ;  /* 0x000000080300780c */ /* 0x000fda0000724270 */
[----:B------:R-:W-:Y:S01]  /*6530*/  @P1 STG.E desc[UR36][R10.64+0xc4], R83 ;  /* 0x0000c4530a001986 */ /* 0x000fe2000c101924 */
[----:B------:R-:W-:-:S05]  /*6540*/  IADD3 R14, P1, R101, R10, RZ ;  /* 0x0000000a650e7210 */ /* 0x000fca0007f3e0ff */
[----:B------:R-:W-:Y:S01]  /*6550*/  IMAD.X R15, R19, 0x1, R11, P1 ;  /* 0x00000001130f7824 */ /* 0x000fe200008e060b */
[----:B------:R-:W-:-:S13]  /*6560*/  ISETP.GT.AND P1, PT, R3, RZ, P2 ;  /* 0x000000ff0300720c */ /* 0x000fda0001724270 */
[----:B------:R1:W-:Y:S01]  /*6570*/  @P1 STG.E desc[UR36][R8.64+0xe0], R5 ;  /* 0x0000e00508001986 */ /* 0x0003e2000c101924 */
[----:B------:R-:W-:-:S05]  /*6580*/  IADD3 R20, P1, R101, R10, RZ ;  /* 0x0000000a65147210 */ /* 0x000fca0007f3e0ff */
[----:B------:R-:W-:Y:S01]  /*6590*/  IMAD.X R21, R19, 0x1, R11, P1 ;  /* 0x0000000113157824 */ /* 0x000fe200008e060b */
[----:B------:R-:W-:-:S05]  /*65a0*/  IADD3 R12, P1, R101, R8, RZ ;  /* 0x00000008650c7210 */ /* 0x000fca0007f3e0ff */
[----:B0-----:R-:W-:Y:S01]  /*65b0*/  IMAD.X R13, R19, 0x1, R9, P1 ;  /* 0x00000001130d7824 */ /* 0x001fe200008e0609 */
[----:B------:R-:W-:Y:S01]  /*65c0*/  ISETP.GT.AND P1, PT, R4, 0x39, PT ;  /* 0x000000390400780c */ /* 0x000fe20003f24270 */
[-C--:B-1----:R-:W-:Y:S01]  /*65d0*/  FMUL R5, R86, R88.reuse ;  /* 0x0000005856057220 */ /* 0x082fe20000400000 */
[----:B------:R-:W-:Y:S02]  /*65e0*/  FMUL R19, R24, R88 ;  /* 0x0000005818137220 */ /* 0x000fe40000400000 */
[----:B------:R-:W-:Y:S02]  /*65f0*/  ISETP.GT.AND P5, PT, R3, RZ, P1 ;  /* 0x000000ff0300720c */ /* 0x000fe40000fa4270 */
[----:B------:R-:W-:Y:S02]  /*6600*/  F2FP.TF32.F32.PACK_B R5, R5 ;  /* 0x00000005ff05723e */ /* 0x000fe400024050ff */
[----:B------:R-:W-:-:S09]  /*6610*/  F2FP.TF32.F32.PACK_B R19, R19 ;  /* 0x00000013ff13723e */ /* 0x000fd200024050ff */
[----:B------:R-:W-:Y:S01]  /*6620*/  @P5 STG.E desc[UR36][R8.64+0xe4], R85 ;  /* 0x0000e45508005986 */ /* 0x000fe2000c101924 */
[----:B------:R-:W-:-:S03]  /*6630*/  ISETP.GT.AND P5, PT, R4, 0x1, PT ;  /* 0x000000010400780c */ /* 0x000fc60003fa4270 */
[----:B------:R0:W-:Y:S01]  /*6640*/  @P4 STG.E desc[UR36][R10.64+0xe0], R5 ;  /* 0x0000e0050a004986 */ /* 0x0001e2000c101924 */
[C---:B------:R-:W-:Y:S02]  /*6650*/  ISETP.GT.AND P4, PT, R3.reuse, 0x8, P1 ;  /* 0x000000080300780c */ /* 0x040fe40000f84270 */
[----:B------:R-:W-:Y:S01]  /*6660*/  ISETP.GT.AND P5, PT, R3, 0x80, P5 ;  /* 0x000000800300780c */ /* 0x000fe20002fa4270 */
[----:B0-----:R-:W-:-:S10]  /*6670*/  FMUL R5, R26, R88 ;  /* 0x000000581a057220 */ /* 0x001fd40000400000 */
[----:B------:R0:W-:Y:S01]  /*6680*/  @P4 STG.E desc[UR36][R10.64+0xe4], R87 ;  /* 0x0000e4570a004986 */ /* 0x0001e2000c101924 */
[C---:B------:R-:W-:Y:S01]  /*6690*/  ISETP.GT.AND P4, PT, R3.reuse, 0x80, P6 ;  /* 0x000000800300780c */ /* 0x040fe20003784270 */
[----:B------:R-:W-:Y:S01]  /*66a0*/  @P5 IMAD.MOV.U32 R8, RZ, RZ, R12 ;  /* 0x000000ffff085224 */ /* 0x000fe200078e000c */
[----:B------:R-:W-:Y:S01]  /*66b0*/  ISETP.GT.AND P6, PT, R3, 0x88, P6 ;  /* 0x000000880300780c */ /* 0x000fe200037c4270 */
[----:B------:R-:W-:Y:S01]  /*66c0*/  @P5 IMAD.MOV.U32 R9, RZ, RZ, R13 ;  /* 0x000000ffff095224 */ /* 0x000fe200078e000d */
[----:B------:R-:W-:Y:S01]  /*66d0*/  F2FP.TF32.F32.PACK_B R5, R5 ;  /* 0x00000005ff05723e */ /* 0x000fe200024050ff */
[----:B0-----:R-:W-:-:S08]  /*66e0*/  FMUL R11, R28, R88 ;  /* 0x000000581c0b7220 */ /* 0x001fd00000400000 */
[----:B------:R0:W-:Y:S01]  /*66f0*/  @P4 STG.E desc[UR36][R12.64], R19 ;  /* 0x000000130c004986 */ /* 0x0001e2000c101924 */
[----:B------:R-:W-:Y:S02]  /*6700*/  ISETP.NE.AND P4, PT, R56, RZ, PT ;  /* 0x000000ff3800720c */ /* 0x000fe40003f85270 */
[----:B------:R-:W-:Y:S01]  /*6710*/  F2FP.TF32.F32.PACK_B R11, R11 ;  /* 0x0000000bff0b723e */ /* 0x000fe200024050ff */
[----:B------:R-:W-:Y:S01]  /*6720*/  @P5 STG.E desc[UR36][R8.64+0x4], R25 ;  /* 0x0000041908005986 */ /* 0x000fe2000c101924 */
[----:B------:R-:W-:-:S03]  /*6730*/  ISETP.NE.AND P5, PT, R57, RZ, PT ;  /* 0x000000ff3900720c */ /* 0x000fc60003fa5270 */
[----:B------:R1:W-:Y:S01]  /*6740*/  @P6 STG.E desc[UR36][R14.64], R5 ;  /* 0x000000050e006986 */ /* 0x0003e2000c101924 */
[----:B------:R-:W-:Y:S01]  /*6750*/  ISETP.GT.AND P6, PT, R4, 0x1, PT ;  /* 0x000000010400780c */ /* 0x000fe20003fc4270 */
[----:B0-----:R-:W-:-:S03]  /*6760*/  FMUL R19, R52, R88 ;  /* 0x0000005834137220 */ /* 0x001fc60000400000 */
[----:B------:R-:W-:Y:S02]  /*6770*/  ISETP.GT.AND P6, PT, R3, 0x88, P6 ;  /* 0x000000880300780c */ /* 0x000fe400037c4270 */
[----:B------:R-:W-:Y:S01]  /*6780*/  F2FP.TF32.F32.PACK_B R19, R19 ;  /* 0x00000013ff13723e */ /* 0x000fe200024050ff */
[-C--:B-1----:R-:W-:Y:S01]  /*6790*/  FMUL R5, R30, R88.reuse ;  /* 0x000000581e057220 */ /* 0x082fe20000400000 */
[----:B------:R-:W-:-:S04]  /*67a0*/  FMUL R15, R50, R88 ;  /* 0x00000058320f7220 */ /* 0x000fc80000400000 */
[----:B------:R-:W-:-:S05]  /*67b0*/  F2FP.TF32.F32.PACK_B R5, R5 ;  /* 0x00000005ff05723e */ /* 0x000fca00024050ff */
[----:B------:R-:W-:Y:S01]  /*67c0*/  @P6 STG.E desc[UR36][R20.64+0x4], R27 ;  /* 0x0000041b14006986 */ /* 0x000fe2000c101924 */
[----:B------:R-:W-:Y:S02]  /*67d0*/  ISETP.GT.AND P6, PT, R4, 0x8, PT ;  /* 0x000000080400780c */ /* 0x000fe40003fc4270 */
[----:B------:R-:W-:Y:S02]  /*67e0*/  F2FP.TF32.F32.PACK_B R15, R15 ;  /* 0x0000000fff0f723e */ /* 0x000fe400024050ff */
[----:B------:R-:W-:-:S13]  /*67f0*/  ISETP.GT.AND P6, PT, R3, 0x80, P6 ;  /* 0x000000800300780c */ /* 0x000fda00037c4270 */
[----:B------:R-:W-:Y:S02]  /*6800*/  @P6 IMAD.MOV.U32 R8, RZ, RZ, R12 ;  /* 0x000000ffff086224 */ /* 0x000fe400078e000c */
[----:B------:R-:W-:-:S05]  /*6810*/  @P6 IMAD.MOV.U32 R9, RZ, RZ, R13 ;  /* 0x000000ffff096224 */ /* 0x000fca00078e000d */
[----:B------:R0:W-:Y:S01]  /*6820*/  @P6 STG.E desc[UR36][R8.64+0x20], R11 ;  /* 0x0000200b08006986 */ /* 0x0001e2000c101924 */
[----:B------:R-:W-:-:S04]  /*6830*/  ISETP.GT.AND P6, PT, R4, 0x9, PT ;  /* 0x000000090400780c */ /* 0x000fc80003fc4270 */
[----:B------:R-:W-:Y:S01]  /*6840*/  ISETP.GT.AND P6, PT, R3, 0x80, P6 ;  /* 0x000000800300780c */ /* 0x000fe200037c4270 */
[----:B0-----:R-:W-:-:S05]  /*6850*/  FMUL R11, R32, R88 ;  /* 0x00000058200b7220 */ /* 0x001fca0000400000 */
[----:B------:R-:W-:-:S07]  /*6860*/  F2FP.TF32.F32.PACK_B R11, R11 ;  /* 0x0000000bff0b723e */ /* 0x000fce00024050ff */
[----:B------:R-:W-:Y:S02]  /*6870*/  @P6 IMAD.MOV.U32 R8, RZ, RZ, R12 ;  /* 0x000000ffff086224 */ /* 0x000fe400078e000c */
[----:B------:R-:W-:-:S05]  /*6880*/  @P6 IMAD.MOV.U32 R9, RZ, RZ, R13 ;  /* 0x000000ffff096224 */ /* 0x000fca00078e000d */
[----:B------:R-:W-:Y:S01]  /*6890*/  @P6 STG.E desc[UR36][R8.64+0x24], R29 ;  /* 0x0000241d08006986 */ /* 0x000fe2000c101924 */
[----:B------:R-:W-:-:S04]  /*68a0*/  ISETP.GT.AND P6, PT, R4, 0x8, PT ;  /* 0x000000080400780c */ /* 0x000fc80003fc4270 */
[----:B------:R-:W-:-:S13]  /*68b0*/  ISETP.GT.AND P6, PT, R3, 0x88, P6 ;  /* 0x000000880300780c */ /* 0x000fda00037c4270 */
[----:B------:R0:W-:Y:S01]  /*68c0*/  @P6 STG.E desc[UR36][R6.64+0x20], R5 ;  /* 0x0000200506006986 */ /* 0x0001e2000c101924 */
[----:B------:R-:W-:-:S04]  /*68d0*/  ISETP.GT.AND P6, PT, R4, 0x9, PT ;  /* 0x000000090400780c */ /* 0x000fc80003fc4270 */
[----:B------:R-:W-:Y:S01]  /*68e0*/  ISETP.GT.AND P6, PT, R3, 0x88, P6 ;  /* 0x000000880300780c */ /* 0x000fe200037c4270 */
[----:B0-----:R-:W-:-:S05]  /*68f0*/  FMUL R5, R34, R88 ;  /* 0x0000005822057220 */ /* 0x001fca0000400000 */
[----:B------:R-:W-:-:S07]  /*6900*/  F2FP.TF32.F32.PACK_B R5, R5 ;  /* 0x00000005ff05723e */ /* 0x000fce00024050ff */
[----:B------:R-:W-:Y:S01]  /*6910*/  @P6 STG.E desc[UR36][R6.64+0x24], R31 ;  /* 0x0000241f06006986 */ /* 0x000fe2000c101924 */
[----:B------:R-:W-:-:S04]  /*6920*/  ISETP.GT.AND P6, PT, R4, 0x10, PT ;  /* 0x000000100400780c */ /* 0x000fc80003fc4270 */
        /* <DEDUP_REMOVED lines=50> */
[----:B------:R0:W-:Y:S01]  /*6c50*/  @P6 STG.E desc[UR36][R8.64+0x84], R41 ;  /* 0x0000842908006986 */ /* 0x0001e2000c101924 */
[----:B------:R-:W-:-:S04]  /*6c60*/  ISETP.GT.AND P6, PT, R4, 0x20, PT ;  /* 0x000000200400780c */ /* 0x000fc80003fc4270 */
[----:B------:R-:W-:Y:S01]  /*6c70*/  ISETP.GT.AND P6, PT, R3, 0x88, P6 ;  /* 0x000000880300780c */ /* 0x000fe200037c4270 */
[----:B0-----:R-:W-:-:S05]  /*6c80*/  FMUL R9, R44, R88 ;  /* 0x000000582c097220 */ /* 0x001fca0000400000 */
[----:B------:R-:W-:-:S07]  /*6c90*/  F2FP.TF32.F32.PACK_B R9, R9 ;  /* 0x00000009ff09723e */ /* 0x000fce00024050ff */
[----:B------:R0:W-:Y:S01]  /*6ca0*/  @P6 STG.E desc[UR36][R6.64+0x80], R5 ;  /* 0x0000800506006986 */ /* 0x0001e2000c101924 */
[----:B------:R-:W-:-:S04]  /*6cb0*/  ISETP.GT.AND P6, PT, R4, 0x21, PT ;  /* 0x000000210400780c */ /* 0x000fc80003fc4270 */
[----:B------:R-:W-:-:S13]  /*6cc0*/  ISETP.GT.AND P6, PT, R3, 0x88, P6 ;  /* 0x000000880300780c */ /* 0x000fda00037c4270 */
[----:B------:R-:W-:Y:S02]  /*6cd0*/  @P6 IMAD.MOV.U32 R4, RZ, RZ, R6 ;  /* 0x000000ffff046224 */ /* 0x000fe400078e0006 */
[----:B0-----:R-:W-:-:S05]  /*6ce0*/  @P6 IMAD.MOV.U32 R5, RZ, RZ, R7 ;  /* 0x000000ffff056224 */ /* 0x001fca00078e0007 */
[----:B------:R0:W-:Y:S01]  /*6cf0*/  @P6 STG.E desc[UR36][R4.64+0x84], R43 ;  /* 0x0000842b04006986 */ /* 0x0001e2000c101924 */
[C---:B------:R-:W-:Y:S02]  /*6d00*/  ISETP.GT.AND P6, PT, R3.reuse, 0x80, P5 ;  /* 0x000000800300780c */ /* 0x040fe40002fc4270 */
[----:B------:R-:W-:-:S11]  /*6d10*/  ISETP.GT.AND P5, PT, R3, 0x88, P5 ;  /* 0x000000880300780c */ /* 0x000fd60002fa4270 */
[----:B0-----:R-:W-:Y:S02]  /*6d20*/  @P6 IMAD.MOV.U32 R4, RZ, RZ, R12 ;  /* 0x000000ffff046224 */ /* 0x001fe400078e000c */
[----:B------:R-:W-:-:S05]  /*6d30*/  @P6 IMAD.MOV.U32 R5, RZ, RZ, R13 ;  /* 0x000000ffff056224 */ /* 0x000fca00078e000d */
[----:B------:R0:W-:Y:S01]  /*6d40*/  @P6 STG.E desc[UR36][R4.64+0xa0], R9 ;  /* 0x0000a00904006986 */ /* 0x0001e2000c101924 */
[C---:B------:R-:W-:Y:S02]  /*6d50*/  ISETP.GT.AND P6, PT, R3.reuse, 0x80, P4 ;  /* 0x000000800300780c */ /* 0x040fe400027c4270 */
[----:B------:R-:W-:Y:S01]  /*6d60*/  ISETP.GT.AND P4, PT, R3, 0x88, P4 ;  /* 0x000000880300780c */ /* 0x000fe20002784270 */
[----:B0-----:R-:W-:-:S10]  /*6d70*/  FMUL R9, R48, R88 ;  /* 0x0000005830097220 */ /* 0x001fd40000400000 */
[----:B------:R-:W-:Y:S02]  /*6d80*/  @P6 IMAD.MOV.U32 R4, RZ, RZ, R12 ;  /* 0x000000ffff046224 */ /* 0x000fe400078e000c */
[----:B------:R-:W-:Y:S01]  /*6d90*/  @P6 IMAD.MOV.U32 R5, RZ, RZ, R13 ;  /* 0x000000ffff056224 */ /* 0x000fe200078e000d */
[----:B------:R-:W-:-:S04]  /*6da0*/  F2FP.TF32.F32.PACK_B R9, R9 ;  /* 0x00000009ff09723e */ /* 0x000fc800024050ff */
[----:B------:R0:W-:Y:S02]  /*6db0*/  @P6 STG.E desc[UR36][R4.64+0xa4], R45 ;  /* 0x0000a42d04006986 */ /* 0x0001e4000c101924 */
[----:B0-----:R-:W-:Y:S02]  /*6dc0*/  @P5 IMAD.MOV.U32 R4, RZ, RZ, R6 ;  /* 0x000000ffff045224 */ /* 0x001fe400078e0006 */
[----:B------:R-:W-:-:S05]  /*6dd0*/  @P5 IMAD.MOV.U32 R5, RZ, RZ, R7 ;  /* 0x000000ffff055224 */ /* 0x000fca00078e0007 */
[----:B------:R0:W-:Y:S01]  /*6de0*/  @P5 STG.E desc[UR36][R4.64+0xa0], R11 ;  /* 0x0000a00b04005986 */ /* 0x0001e2000c101924 */
[C---:B------:R-:W-:Y:S02]  /*6df0*/  ISETP.GT.AND P5, PT, R3.reuse, 0x80, P3 ;  /* 0x000000800300780c */ /* 0x040fe40001fa4270 */
[----:B------:R-:W-:Y:S01]  /*6e00*/  ISETP.GT.AND P3, PT, R3, 0x88, P3 ;  /* 0x000000880300780c */ /* 0x000fe20001f64270 */
[----:B0-----:R-:W-:Y:S02]  /*6e10*/  @P4 IMAD.MOV.U32 R4, RZ, RZ, R6 ;  /* 0x000000ffff044224 */ /* 0x001fe400078e0006 */
[----:B------:R-:W-:Y:S01]  /*6e20*/  FMUL R11, R54, R88 ;  /* 0x00000058360b7220 */ /* 0x000fe20000400000 */
[----:B------:R-:W-:-:S04]  /*6e30*/  @P4 IMAD.MOV.U32 R5, RZ, RZ, R7 ;  /* 0x000000ffff054224 */ /* 0x000fc800078e0007 */
[----:B------:R-:W-:Y:S01]  /*6e40*/  F2FP.TF32.F32.PACK_B R11, R11 ;  /* 0x0000000bff0b723e */ /* 0x000fe200024050ff */
[----:B------:R0:W-:Y:S01]  /*6e50*/  @P4 STG.E desc[UR36][R4.64+0xa4], R47 ;  /* 0x0000a42f04004986 */ /* 0x0001e2000c101924 */
[C---:B------:R-:W-:Y:S02]  /*6e60*/  ISETP.GT.AND P4, PT, R3.reuse, 0x80, P0 ;  /* 0x000000800300780c */ /* 0x040fe40000784270 */
[----:B------:R-:W-:Y:S01]  /*6e70*/  ISETP.GT.AND P0, PT, R3, 0x88, P0 ;  /* 0x000000880300780c */ /* 0x000fe20000704270 */
[----:B0-----:R-:W-:Y:S02]  /*6e80*/  @P5 IMAD.MOV.U32 R4, RZ, RZ, R12 ;  /* 0x000000ffff045224 */ /* 0x001fe400078e000c */
[----:B------:R-:W-:-:S05]  /*6e90*/  @P5 IMAD.MOV.U32 R5, RZ, RZ, R13 ;  /* 0x000000ffff055224 */ /* 0x000fca00078e000d */
        /* <DEDUP_REMOVED lines=10> */
[----:B------:R0:W-:Y:S02]  /*6f40*/  @P3 STG.E desc[UR36][R4.64+0xc0], R15 ;  /* 0x0000c00f04003986 */ /* 0x0001e4000c101924 */
[----:B0-----:R-:W-:Y:S02]  /*6f50*/  @P0 IMAD.MOV.U32 R4, RZ, RZ, R6 ;  /* 0x000000ffff040224 */ /* 0x001fe400078e0006 */
[----:B------:R-:W-:-:S05]  /*6f60*/  @P0 IMAD.MOV.U32 R5, RZ, RZ, R7 ;  /* 0x000000ffff050224 */ /* 0x000fca00078e0007 */
[----:B------:R0:W-:Y:S02]  /*6f70*/  @P0 STG.E desc[UR36][R4.64+0xc4], R51 ;  /* 0x0000c43304000986 */ /* 0x0001e4000c101924 */
[----:B0-----:R-:W-:Y:S02]  /*6f80*/  @P5 IMAD.MOV.U32 R4, RZ, RZ, R12 ;  /* 0x000000ffff045224 */ /* 0x001fe400078e000c */
[----:B------:R-:W-:-:S05]  /*6f90*/  @P5 IMAD.MOV.U32 R5, RZ, RZ, R13 ;  /* 0x000000ffff055224 */ /* 0x000fca00078e000d */
[----:B------:R0:W-:Y:S04]  /*6fa0*/  @P5 STG.E desc[UR36][R4.64+0xe0], R19 ;  /* 0x0000e01304005986 */ /* 0x0001e8000c101924 */
[----:B------:R1:W-:Y:S01]  /*6fb0*/  @P4 STG.E desc[UR36][R12.64+0xe4], R53 ;  /* 0x0000e4350c004986 */ /* 0x0003e2000c101924 */
[----:B0-----:R-:W-:Y:S02]  /*6fc0*/  @P2 IMAD.MOV.U32 R4, RZ, RZ, R6 ;  /* 0x000000ffff042224 */ /* 0x001fe400078e0006 */
[----:B------:R-:W-:-:S05]  /*6fd0*/  @P2 IMAD.MOV.U32 R5, RZ, RZ, R7 ;  /* 0x000000ffff052224 */ /* 0x000fca00078e0007 */
[----:B------:R1:W-:Y:S04]  /*6fe0*/  @P2 STG.E desc[UR36][R4.64+0xe0], R11 ;  /* 0x0000e00b04002986 */ /* 0x0003e8000c101924 */
[----:B------:R1:W-:Y:S02]  /*6ff0*/  @P1 STG.E desc[UR36][R6.64+0xe4], R55 ;  /* 0x0000e43706001986 */ /* 0x0003e4000c101924 */
.L_x_152:
[----:B------:R-:W-:Y:S05]  /*7000*/  BSYNC B0 ;  /* 0x0000000000007941 */ /* 0x000fea0003800000 */
.L_x_28:
[----:B------:R-:W-:Y:S01]  /*7010*/  IADD3 R16, P0, R16, UR38, RZ ;  /* 0x0000002610107c10 */ /* 0x000fe2000ff1e0ff */
[----:B------:R-:W-:Y:S01]  /*7020*/  ULDC.64 UR4, c[0x0][0x650] ;  /* 0x0001940000047ab9 */ /* 0x000fe20000000a00 */
[----:B------:R-:W-:Y:S01]  /*7030*/  PRMT R3, RZ, 0x7610, R3 ;  /* 0x00007610ff037816 */ /* 0x000fe20000000003 */
[----:B-----5:R-:W-:Y:S01]  /*7040*/  IMAD.MOV.U32 R101, RZ, RZ, -0x1 ;  /* 0xffffffffff657424 */ /* 0x020fe200078e00ff */
[----:B------:R-:W-:Y:S01]  /*7050*/  IADD3.X R17, R17, UR41, RZ, P0, !PT ;  /* 0x0000002911117c10 */ /* 0x000fe200087fe4ff */
[----:B------:R-:W-:Y:S01]  /*7060*/  IMAD.MOV.U32 R19, RZ, RZ, -0x1 ;  /* 0xffffffffff137424 */ /* 0x000fe200078e00ff */
[----:B------:R-:W-:-:S04]  /*7070*/  ISETP.GE.U32.AND P0, PT, R16, UR4, PT ;  /* 0x0000000410007c0c */ /* 0x000fc8000bf06070 */
[----:B------:R-:W-:-:S13]  /*7080*/  ISETP.GE.U32.AND.EX P0, PT, R17, UR5, PT, P0 ;  /* 0x0000000511007c0c */ /* 0x000fda000bf06100 */
[----:B------:R-:W-:Y:S05]  /*7090*/  @P0 BRA `(.L_x_153) ;  /* 0x00000004004c0947 */ /* 0x000fea0003800000 */
[----:B-1----:R-:W1:Y:S01]  /*70a0*/  LDC.64 R10, c[0x0][0x628] ;  /* 0x00018a00ff0a7b82 */ /* 0x002e620000000a00 */
[----:B0-23--:R-:W0:Y:S01]  /*70b0*/  S2R R12, SR_CTAID.X ;  /* 0x00000000000c7919 */ /* 0x00de220000002500 */
[----:B------:R-:W-:Y:S02]  /*70c0*/  IMAD.MOV.U32 R8, RZ, RZ, R16 ;  /* 0x000000ffff087224 */ /* 0x000fe400078e0010 */
[----:B------:R-:W-:Y:S01]  /*70d0*/  IMAD.MOV.U32 R9, RZ, RZ, R17 ;  /* 0x000000ffff097224 */ /* 0x000fe200078e0011 */
[----:B------:R-:W2:Y:S03]  /*70e0*/  S2R R20, SR_CTAID.Y ;  /* 0x0000000000147919 */ /* 0x000ea60000002600 */
[----:B------:R-:W3:Y:S08]  /*70f0*/  LDC R0, c[0x0][0x630] ;  /* 0x00018c00ff007b82 */ /* 0x000ef00000000800 */
[----:B------:R-:W0:Y:S01]  /*7100*/  LDC.64 R14, c[0x0][0x620] ;  /* 0x00018800ff0e7b82 */ /* 0x000e220000000a00 */
[----:B-1----:R-:W-:-:S04]  /*7110*/  ISETP.NE.U32.AND P0, PT, R10, RZ, PT ;  /* 0x000000ff0a00720c */ /* 0x002fc80003f05070 */
[----:B------:R-:W-:-:S13]  /*7120*/  ISETP.NE.AND.EX P0, PT, R11, RZ, PT, P0 ;  /* 0x000000ff0b00720c */ /* 0x000fda0003f05300 */
[----:B0-23--:R-:W-:Y:S05]  /*7130*/  @!P0 BRA `(.L_x_154) ;  /* 0x0000000000288947 */ /* 0x00dfea0003800000 */
        /* <DEDUP_REMOVED lines=10> */
.L_x_154:
[-CC-:B------:R-:W-:Y:S01]  /*71e0*/  SHF.R.U64 R19, R8, R0.reuse, R9.reuse ;  /* 0x0000000008137219 */ /* 0x180fe20000001209 */
[----:B------:R-:W0:Y:S01]  /*71f0*/  LDC.64 R26, c[0x0][0x640] ;  /* 0x00019000ff1a7b82 */ /* 0x000e220000000a00 */
[----:B------:R-:W-:Y:S01]  /*7200*/  SHF.R.U32.HI R0, RZ, R0, R9 ;  /* 0x00000000ff007219 */ /* 0x000fe20000011609 */
[----:B------:R-:W-:Y:S01]  /*7210*/  ULDC UR4, c[0x0][0x150] ;  /* 0x0000540000047ab9 */ /* 0x000fe20000000800 */
[----:B------:R-:W-:Y:S02]  /*7220*/  IADD3 R3, P0, RZ, -R19, RZ ;  /* 0x80000013ff037210 */ /* 0x000fe40007f1e0ff */
[----:B------:R-:W-:-:S03]  /*7230*/  I2FP.F32.U32 R7, R12 ;  /* 0x0000000c00077245 */ /* 0x000fc60000201000 */
[----:B------:R-:W1:Y:S01]  /*7240*/  LDC R6, c[0x0][0x618] ;  /* 0x00018600ff067b82 */ /* 0x000e620000000800 */
[----:B------:R-:W-:Y:S02]  /*7250*/  IMAD.X R5, RZ, RZ, ~R0, P0 ;  /* 0x000000ffff057224 */ /* 0x000fe400000e0e00 */
[----:B------:R-:W-:Y:S01]  /*7260*/  FMUL R7, R7, UR4 ;  /* 0x0000000407077c20 */ /* 0x000fe20008400000 */
[----:B------:R-:W-:Y:S01]  /*7270*/  ULDC UR4, c[0x0][0x154] ;  /* 0x0000550000047ab9 */ /* 0x000fe20000000800 */
[-C--:B------:R-:W-:Y:S02]  /*7280*/  IMAD R0, R5, R14.reuse, RZ ;  /* 0x0000000e05007224 */ /* 0x080fe400078e02ff */
[C---:B------:R-:W-:Y:S01]  /*7290*/  IMAD.WIDE.U32 R4, R3.reuse, R14, R16 ;  /* 0x0000000e03047225 */ /* 0x040fe200078e0010 */
[----:B------:R-:W2:Y:S01]  /*72a0*/  LDC R11, c[0x0][0x608] ;  /* 0x00018200ff0b7b82 */ /* 0x000ea20000000800 */
[----:B------:R-:W3:Y:S02]  /*72b0*/  F2I.U32.TRUNC.NTZ R7, R7 ;  /* 0x0000000700077305 */ /* 0x000ee4000020f000 */
[----:B------:R-:W-:-:S04]  /*72c0*/  IMAD R3, R3, R15, R0 ;  /* 0x0000000f03037224 */ /* 0x000fc800078e0200 */
[----:B------:R-:W-:Y:S01]  /*72d0*/  IMAD.IADD R3, R5, 0x1, R3 ;  /* 0x0000000105037824 */ /* 0x000fe200078e0203 */
[----:B------:R-:W5:Y:S01]  /*72e0*/  LDC R8, c[0x0][0x658] ;  /* 0x00019600ff087b82 */ /* 0x000f620000000800 */
[----:B------:R-:W-:Y:S02]  /*72f0*/  I2FP.F32.U32 R5, R20 ;  /* 0x0000001400057245 */ /* 0x000fe40000201000 */
[----:B0-----:R-:W-:-:S04]  /*7300*/  ISETP.NE.U32.AND P0, PT, R26, RZ, PT ;  /* 0x000000ff1a00720c */ /* 0x001fc80003f05070 */
[----:B------:R-:W-:Y:S01]  /*7310*/  ISETP.NE.AND.EX P0, PT, R27, RZ, PT, P0 ;  /* 0x000000ff1b00720c */ /* 0x000fe20003f05300 */
[----:B------:R-:W0:Y:S01]  /*7320*/  LDC R9, c[0x0][0x144] ;  /* 0x00005100ff097b82 */ /* 0x000e220000000800 */
[-C--:B-1----:R-:W-:Y:S01]  /*7330*/  SHF.R.U64 R13, R4, R6.reuse, R3 ;  /* 0x00000006040d7219 */ /* 0x082fe20000001203 */
[----:B---3--:R-:W-:Y:S01]  /*7340*/  IMAD.MOV R7, RZ, RZ, -R7 ;  /* 0x000000ffff077224 */ /* 0x008fe200078e0a07 */
[----:B------:R-:W-:Y:S01]  /*7350*/  SHF.R.U32.HI R0, RZ, R6, R3 ;  /* 0x00000006ff007219 */ /* 0x000fe20000011603 */
[----:B------:R-:W-:-:S04]  /*7360*/  FMUL R6, R5, UR4 ;  /* 0x0000000405067c20 */ /* 0x000fc80008400000 */
[----:B------:R-:W1:Y:S01]  /*7370*/  LDC R21, c[0x0][0x148] ;  /* 0x00005200ff157b82 */ /* 0x000e620000000800 */
[----:B------:R3:W0:Y:S01]  /*7380*/  F2I.U32.TRUNC.NTZ R14, R6 ;  /* 0x00000006000e7305 */ /* 0x000622000020f000 */
[-CC-:B--2---:R-:W-:Y:S02]  /*7390*/  SHF.R.U64 R10, R13, R11.reuse, R0.reuse ;  /* 0x0000000b0d0a7219 */ /* 0x184fe40000001200 */
[----:B------:R-:W-:-:S04]  /*73a0*/  SHF.R.U32.HI R3, RZ, R11, R0 ;  /* 0x0000000bff037219 */ /* 0x000fc80000011600 */
[----:B------:R-:W2:Y:S01]  /*73b0*/  LDC R24, c[0x0][0x648] ;  /* 0x00019200ff187b82 */ /* 0x000ea20000000800 */
[-CC-:B-----5:R-:W-:Y:S02]  /*73c0*/  SHF.R.U64 R15, R10, R8.reuse, R3.reuse ;  /* 0x000000080a0f7219 */ /* 0x1a0fe40000001203 */
[----:B------:R-:W-:-:S03]  /*73d0*/  SHF.R.U32.HI R5, RZ, R8, R3 ;  /* 0x00000008ff057219 */ /* 0x000fc60000011603 */
[----:B------:R-:W-:Y:S02]  /*73e0*/  IMAD.MOV.U32 R4, RZ, RZ, R15 ;  /* 0x000000ffff047224 */ /* 0x000fe400078e000f */
[----:B------:R-:W1:Y:S01]  /*73f0*/  LDC R28, c[0x0][0x638] ;  /* 0x00018e00ff1c7b82 */ /* 0x000e620000000800 */
[----:B0-----:R-:W-:-:S07]  /*7400*/  IMAD R25, R9, R7, R12 ;  /* 0x0000000709197224 */ /* 0x001fce00078e020c */
[----:B------:R-:W0:Y:S08]  /*7410*/  LDC R29, c[0x0][0x610] ;  /* 0x00018400ff1d7b82 */ /* 0x000e300000000800 */
[----:B------:R-:W0:Y:S01]  /*7420*/  LDC R30, c[0x0][0x600] ;  /* 0x00018000ff1e7b82 */ /* 0x000e220000000800 */
[----:B---3--:R-:W-:Y:S05]  /*7430*/  @!P0 BRA `(.L_x_155) ;  /* 0x0000000000288947 */ /* 0x008fea0003800000 */
[----:B------:R-:W3:Y:S02]  /*7440*/  LDC R0, c[0x0][0x64c] ;  /* 0x00019300ff007b82 */ /* 0x000ee40000000800 */
[----:B---3--:R-:W-:-:S05]  /*7450*/  IADD3 R3, P0, R15, R0, RZ ;  /* 0x000000000f037210 */ /* 0x008fca0007f1e0ff */
        /* <DEDUP_REMOVED lines=8> */
.L_x_155:
[----:B------:R-:W-:Y:S01]  /*74e0*/  ISETP.NE.AND P0, PT, R2, 0x1, PT ;  /* 0x000000010200780c */ /* 0x000fe20003f05270 */
[----:B------:R-:W-:Y:S01]  /*74f0*/  IMAD.MOV R14, RZ, RZ, -R14 ;  /* 0x000000ffff0e7224 */ /* 0x000fe200078e0a0e */
[----:B--2---:R-:W-:Y:S02]  /*7500*/  SHF.R.U64 R0, R4, R24, R5 ;  /* 0x0000001804007219 */ /* 0x004fe40000001205 */
[----:B------:R-:W-:Y:S02]  /*7510*/  LOP3.LUT R3, R10, R99, RZ, 0xc0, !PT ;  /* 0x000000630a037212 */ /* 0x000fe400078ec0ff */
[----:B------:R-:W-:Y:S01]  /*7520*/  LOP3.LUT R6, R13, R98, RZ, 0xc0, !PT ;  /* 0x000000620d067212 */ /* 0x000fe200078ec0ff */
[----:B------:R-:W-:Y:S02]  /*7530*/  IMAD.MOV R4, RZ, RZ, -R0 ;  /* 0x000000ffff047224 */ /* 0x000fe400078e0a00 */
[----:B------:R-:W-:Y:S02]  /*7540*/  IMAD R0, R94, R0, R3 ;  /* 0x000000005e007224 */ /* 0x000fe400078e0203 */
[----:B-1----:R-:W-:-:S02]  /*7550*/  IMAD R3, R4, R28, R15 ;  /* 0x0000001c04037224 */ /* 0x002fc400078e020f */
[----:B------:R-:W-:Y:S02]  /*7560*/  @P0 IMAD R25, R21, R14, R20 ;  /* 0x0000000e15190224 */ /* 0x000fe400078e0214 */
[----:B0-----:R-:W-:Y:S02]  /*7570*/  IMAD R5, R3, R30, R6 ;  /* 0x0000001e03057224 */ /* 0x001fe400078e0206 */
[----:B------:R-:W-:Y:S02]  /*7580*/  IMAD R0, R0, R29, R25 ;  /* 0x0000001d00007224 */ /* 0x000fe400078e0219 */
[----:B------:R-:W-:-:S03]  /*7590*/  IMAD.MOV.U32 R4, RZ, RZ, 0x1 ;  /* 0x00000001ff047424 */ /* 0x000fc600078e00ff */
[----:B------:R-:W-:Y:S02]  /*75a0*/  SEL R101, R5, R0, !P0 ;  /* 0x0000000005657207 */ /* 0x000fe40004000000 */
[----:B------:R-:W-:Y:S02]  /*75b0*/  PRMT R3, R4, 0x7610, R3 ;  /* 0x0000761004037816 */ /* 0x000fe40000000003 */
[----:B------:R-:W-:-:S07]  /*75c0*/  SEL R0, R0, R5, !P0 ;  /* 0x0000000500007207 */ /* 0x000fce0004000000 */
.L_x_153:
[----:B------:R-:W-:Y:S01]  /*75d0*/  UIADD3 UR42, UR43, UR42, URZ ;  /* 0x0000002a2b2a7290 */ /* 0x000fe2000fffe03f */
[----:B------:R-:W-:Y:S01]  /*75e0*/  LOP3.LUT P0, RZ, R3, 0xff, RZ, 0xc0, !PT ;  /* 0x000000ff03ff7812 */ /* 0x000fe2000780c0ff */
[----:B------:R-:W-:Y:S02]  /*75f0*/  IMAD.MOV.U32 R111, RZ, RZ, R0 ;  /* 0x000000ffff6f7224 */ /* 0x000fe400078e0000 */
[----:B------:R-:W-:Y:S02]  /*7600*/  USHF.R.U32.HI UR4, URZ, 0x1, UR42 ;  /* 0x000000013f047899 */ /* 0x000fe4000801162a */
[----:B------:R-:W-:Y:S02]  /*7610*/  UISETP.GT.U32.AND UP1, UPT, UR42, 0x1, UPT ;  /* 0x000000012a00788c */ /* 0x000fe4000bf24070 */
[----:B------:R-:W-:Y:S02]  /*7620*/  ULOP3.LUT UR4, UR4, 0x1, URZ, 0xc0, !UPT ;  /* 0x0000000104047892 */ /* 0x000fe4000f8ec03f */
[----:B------:R-:W-:-:S02]  /*7630*/  UISETP.LT.U32.AND UP1, UPT, UR43, 0x2, UP1 ;  /* 0x000000022b00788c */ /* 0x000fc40008f21070 */
[----:B------:R-:W-:Y:S02]  /*7640*/  UISETP.NE.U32.AND UP0, UPT, UR4, 0x1, UPT ;  /* 0x000000010400788c */ /* 0x000fe4000bf05070 */
[----:B------:R-:W-:Y:S02]  /*7650*/  USEL UR5, URZ, 0x1, !UP1 ;  /* 0x000000013f057887 */ /* 0x000fe4000c800000 */
[----:B------:R-:W-:Y:S02]  /*7660*/  UISETP.GT.U32.AND UP0, UPT, UR43, 0x1, !UP0 ;  /* 0x000000012b00788c */ /* 0x000fe4000c704070 */
[----:B------:R-:W-:Y:S02]  /*7670*/  ULOP3.LUT UR42, UR42, 0x1, URZ, 0xc0, !UPT ;  /* 0x000000012a2a7892 */ /* 0x000fe4000f8ec03f */
[----:B------:R-:W-:-:S04]  /*7680*/  USEL UR4, URZ, 0x1, !UP0 ;  /* 0x000000013f047887 */ /* 0x000fc8000c000000 */
[----:B------:R-:W-:Y:S01]  /*7690*/  ULOP3.LUT UR40, UR4, UR40, UR5, 0x96, !UPT ;  /* 0x0000002804287292 */ /* 0x000fe2000f8e9605 */
[----:B------:R-:W-:Y:S11]  /*76a0*/  @P0 BRA `(.L_x_156) ;  /* 0xffffff9800c40947 */ /* 0x000ff6000383ffff */
[----:B------:R-:W-:Y:S05]  /*76b0*/  EXIT ;  /* 0x000000000000794d */ /* 0x000fea0003800000 */
.L_x_3:
        /* <DEDUP_REMOVED lines=26> */
.L_x_158:
[--C-:B------:R-:W-:Y:S01]  /*7860*/  SHF.R.U64 R14, R12, R20, R13.reuse ;  /* 0x000000140c0e7219 */ /* 0x100fe2000000120d */
[----:B------:R-:W0:Y:S01]  /*7870*/  LDC R24, c[0x0][0x618] ;  /* 0x00018600ff187b82 */ /* 0x000e220000000800 */
[----:B------:R-:W-:Y:S01]  /*7880*/  I2FP.F32.U32 R8, R6 ;  /* 0x0000000600087245 */ /* 0x000fe20000201000 */
[----:B------:R-:W-:Y:S01]  /*7890*/  ULDC UR4, c[0x0][0x150] ;  /* 0x0000540000047ab9 */ /* 0x000fe20000000800 */
[----:B------:R-:W-:Y:S02]  /*78a0*/  SHF.R.U32.HI R7, RZ, R20, R13 ;  /* 0x00000014ff077219 */ /* 0x000fe4000001160d */
[----:B------:R-:W-:Y:S01]  /*78b0*/  IADD3 R11, P0, RZ, -R14, RZ ;  /* 0x8000000eff0b7210 */ /* 0x000fe20007f1e0ff */
[----:B------:R-:W-:Y:S01]  /*78c0*/  FMUL R13, R8, UR4 ;  /* 0x00000004080d7c20 */ /* 0x000fe20008400000 */
[----:B------:R-:W-:Y:S01]  /*78d0*/  ULDC UR4, c[0x0][0x154] ;  /* 0x0000550000047ab9 */ /* 0x000fe20000000800 */
[----:B------:R-:W1:Y:S02]  /*78e0*/  LDC.64 R26, c[0x0][0x640] ;  /* 0x00019000ff1a7b82 */ /* 0x000e640000000a00 */
[----:B------:R-:W-:-:S02]  /*78f0*/  IMAD.X R7, RZ, RZ, ~R7, P0 ;  /* 0x000000ffff077224 */ /* 0x000fc400000e0e07 */
[----:B------:R-:W2:Y:S01]  /*7900*/  F2I.U32.TRUNC.NTZ R13, R13 ;  /* 0x0000000d000d7305 */ /* 0x000ea2000020f000 */
[----:B------:R-:W-:-:S03]  /*7910*/  IMAD.WIDE.U32 R8, R11, R22, R16 ;  /* 0x000000160b087225 */ /* 0x000fc600078e0010 */
[----:B------:R-:W3:Y:S01]  /*7920*/  LDC R15, c[0x0][0x144] ;  /* 0x00005100ff0f7b82 */ /* 0x000ee20000000800 */
[----:B------:R-:W-:-:S04]  /*7930*/  IMAD R10, R7, R22, RZ ;  /* 0x00000016070a7224 */ /* 0x000fc800078e02ff */
[----:B------:R-:W-:Y:S02]  /*7940*/  IMAD R7, R11, R23, R10 ;  /* 0x000000170b077224 */ /* 0x000fe400078e020a */
[----:B------:R-:W-:Y:S01]  /*7950*/  IMAD.MOV.U32 R10, RZ, RZ, -0x1 ;  /* 0xffffffffff0a7424 */ /* 0x000fe200078e00ff */
[----:B------:R-:W4:Y:S01]  /*7960*/  LDC R20, c[0x0][0x608] ;  /* 0x00018200ff147b82 */ /* 0x000f220000000800 */
[----:B------:R-:W-:Y:S01]  /*7970*/  IMAD.IADD R7, R9, 0x1, R7 ;  /* 0x0000000109077824 */ /* 0x000fe200078e0207 */
[----:B------:R-:W-:-:S04]  /*7980*/  I2FP.F32.U32 R9, R3 ;  /* 0x0000000300097245 */ /* 0x000fc80000201000 */
[-C--:B0-----:R-:W-:Y:S01]  /*7990*/  SHF.R.U64 R12, R8, R24.reuse, R7 ;  /* 0x00000018080c7219 */ /* 0x081fe20000001207 */
[----:B--2---:R-:W-:Y:S01]  /*79a0*/  IMAD.MOV R8, RZ, RZ, -R13 ;  /* 0x000000ffff087224 */ /* 0x004fe200078e0a0d */
[----:B------:R-:W0:Y:S01]  /*79b0*/  LDC R11, c[0x0][0x658] ;  /* 0x00019600ff0b7b82 */ /* 0x000e220000000800 */
[----:B-1----:R-:W-:Y:S01]  /*79c0*/  ISETP.NE.U32.AND P0, PT, R26, RZ, PT ;  /* 0x000000ff1a00720c */ /* 0x002fe20003f05070 */
[----:B------:R-:W-:Y:S01]  /*79d0*/  FMUL R9, R9, UR4 ;  /* 0x0000000409097c20 */ /* 0x000fe20008400000 */
[----:B------:R-:W-:Y:S02]  /*79e0*/  SHF.R.U32.HI R7, RZ, R24, R7 ;  /* 0x00000018ff077219 */ /* 0x000fe40000011607 */
[----:B------:R-:W-:-:S03]  /*79f0*/  ISETP.NE.AND.EX P0, PT, R27, RZ, PT, P0 ;  /* 0x000000ff1b00720c */ /* 0x000fc60003f05300 */
[----:B------:R-:W1:Y:S01]  /*7a00*/  LDC R22, c[0x0][0x148] ;  /* 0x00005200ff167b82 */ /* 0x000e620000000800 */
[----:B---3--:R-:W-:Y:S02]  /*7a10*/  IMAD R23, R15, R8, R6 ;  /* 0x000000080f177224 */ /* 0x008fe400078e0206 */
[----:B------:R-:W-:-:S05]  /*7a20*/  IMAD.MOV.U32 R8, RZ, RZ, 0x1 ;  /* 0x00000001ff087424 */ /* 0x000fca00078e00ff */
[----:B------:R-:W2:Y:S01]  /*7a30*/  LDC R21, c[0x0][0x600] ;  /* 0x00018000ff157b82 */ /* 0x000ea20000000800 */
[-CC-:B----4-:R-:W-:Y:S02]  /*7a40*/  SHF.R.U64 R15, R12, R20.reuse, R7.reuse ;  /* 0x000000140c0f7219 */ /* 0x190fe40000001207 */
[----:B------:R-:W-:Y:S02]  /*7a50*/  SHF.R.U32.HI R6, RZ, R20, R7 ;  /* 0x00000014ff067219 */ /* 0x000fe40000011607 */
[----:B------:R3:W4:Y:S03]  /*7a60*/  F2I.U32.TRUNC.NTZ R20, R9 ;  /* 0x0000000900147305 */ /* 0x000726000020f000 */
[----:B------:R-:W1:Y:S01]  /*7a70*/  LDC R25, c[0x0][0x648] ;  /* 0x00019200ff197b82 */ /* 0x000e620000000800 */
[-C--:B0-----:R-:W-:Y:S02]  /*7a80*/  SHF.R.U64 R19, R15, R11.reuse, R6 ;  /* 0x0000000b0f137219 */ /* 0x081fe40000001206 */
[----:B------:R-:W-:-:S02]  /*7a90*/  SHF.L.U32 R10, R10, R11, RZ ;  /* 0x0000000b0a0a7219 */ /* 0x000fc400000006ff */
[-C--:B------:R-:W-:Y:S01]  /*7aa0*/  SHF.R.U32.HI R7, RZ, R11.reuse, R6 ;  /* 0x0000000bff077219 */ /* 0x080fe20000011606 */
[----:B------:R-:W-:Y:S01]  /*7ab0*/  IMAD.MOV.U32 R6, RZ, RZ, R19 ;  /* 0x000000ffff067224 */ /* 0x000fe200078e0013 */
[----:B------:R-:W-:Y:S01]  /*7ac0*/  SHF.L.U32 R24, R8, R11, RZ ;  /* 0x0000000b08187219 */ /* 0x000fe200000006ff */
[----:B------:R-:W0:Y:S01]  /*7ad0*/  LDC R28, c[0x0][0x638] ;  /* 0x00018e00ff1c7b82 */ /* 0x000e220000000800 */
[----:B------:R-:W-:-:S07]  /*7ae0*/  LOP3.LUT R30, RZ, R10, RZ, 0x33, !PT ;  /* 0x0000000aff1e7212 */ /* 0x000fce00078e33ff */
[----:B------:R-:W0:Y:S01]  /*7af0*/  LDC R29, c[0x0][0x610] ;  /* 0x00018400ff1d7b82 */ /* 0x000e220000000800 */
[----:B---34-:R-:W-:Y:S05]  /*7b00*/  @!P0 BRA `(.L_x_159) ;  /* 0x0000000000288947 */ /* 0x018fea0003800000 */
        /* <DEDUP_REMOVED lines=10> */
.L_x_159:
[----:B------:R-:W-:Y:S01]  /*7bb0*/  ISETP.NE.AND P0, PT, R2, 0x1, PT ;  /* 0x000000010200780c */ /* 0x000fe20003f05270 */
[----:B--2---:R-:W-:Y:S01]  /*7bc0*/  VIADD R9, R21, 0xffffffff ;  /* 0xffffffff15097836 */ /* 0x004fe20000000000 */
[----:B-1----:R-:W-:Y:S01]  /*7bd0*/  SHF.R.U64 R7, R6, R25, R7 ;  /* 0x0000001906077219 */ /* 0x002fe20000001207 */
[----:B------:R-:W-:Y:S01]  /*7be0*/  IMAD.MOV R20, RZ, RZ, -R20 ;  /* 0x000000ffff147224 */ /* 0x000fe200078e0a14 */
[----:B------:R-:W-:Y:S02]  /*7bf0*/  LOP3.LUT R6, R15, R30, RZ, 0xc0, !PT ;  /* 0x0000001e0f067212 */ /* 0x000fe400078ec0ff */
[----:B------:R-:W-:Y:S01]  /*7c00*/  LOP3.LUT R12, R12, R9, RZ, 0xc0, !PT ;  /* 0x000000090c0c7212 */ /* 0x000fe200078ec0ff */
[----:B------:R-:W-:Y:S02]  /*7c10*/  IMAD.MOV R8, RZ, RZ, -R7 ;  /* 0x000000ffff087224 */ /* 0x000fe400078e0a07 */
[----:B------:R-:W-:Y:S02]  /*7c20*/  IMAD R6, R24, R7, R6 ;  /* 0x0000000718067224 */ /* 0x000fe400078e0206 */
[----:B------:R-:W-:-:S02]  /*7c30*/  IMAD.MOV.U32 R9, RZ, RZ, 0x1 ;  /* 0x00000001ff097424 */ /* 0x000fc400078e00ff */
[----:B------:R-:W-:Y:S02]  /*7c40*/  @P0 IMAD R23, R22, R20, R3 ;  /* 0x0000001416170224 */ /* 0x000fe400078e0203 */
[----:B0-----:R-:W-:Y:S02]  /*7c50*/  IMAD R3, R8, R28, R19 ;  /* 0x0000001c08037224 */ /* 0x001fe400078e0213 */
[----:B------:R-:W-:Y:S02]  /*7c60*/  IMAD R13, R6, R29, R23 ;  /* 0x0000001d060d7224 */ /* 0x000fe400078e0217 */
[----:B------:R-:W-:Y:S02]  /*7c70*/  IMAD R6, R3, R21, R12 ;  /* 0x0000001503067224 */ /* 0x000fe400078e020c */
[----:B------:R-:W-:-:S03]  /*7c80*/  IMAD.MOV.U32 R8, RZ, RZ, R14 ;  /* 0x000000ffff087224 */ /* 0x000fc600078e000e */
[----:B------:R-:W-:Y:S02]  /*7c90*/  SEL R20, R6, R13, !P0 ;  /* 0x0000000d06147207 */ /* 0x000fe40004000000 */
[----:B------:R-:W-:-:S07]  /*7ca0*/  SEL R13, R13, R6, !P0 ;  /* 0x000000060d0d7207 */ /* 0x000fce0004000000 */
.L_x_157:
[----:B------:R-:W-:-:S08]  /*7cb0*/  NOP ;  /* 0x0000000000007918 */ /* 0x000fd00000000000 */
[----:B------:R-:W0:-:S00]  /*7cc0*/  USETMAXREG.DEALLOC.CTAPOOL 0x28 ;  /* 0x00000028000079c8 */ /* 0x000e0000080e0500 */
[----:B0-----:R-:W-:-:S13]  /*7cd0*/  ISETP.NE.AND P0, PT, R0, RZ, PT ;  /* 0x000000ff0000720c */ /* 0x001fda0003f05270 */
[----:B------:R-:W-:Y:S05]  /*7ce0*/  @P0 EXIT ;  /* 0x000000000000094d */ /* 0x000fea0003800000 */
[----:B------:R-:W-:Y:S01]  /*7cf0*/  LOP3.LUT P0, RZ, R9, 0xff, RZ, 0xc0, !PT ;  /* 0x000000ff09ff7812 */ /* 0x000fe2000780c0ff */
[----:B------:R-:W-:Y:S02]  /*7d00*/  IMAD.MOV.U32 R0, RZ, RZ, 0x1 ;  /* 0x00000001ff007424 */ /* 0x000fe400078e00ff */
[----:B------:R-:W-:-:S10]  /*7d10*/  IMAD.MOV.U32 R3, RZ, RZ, RZ ;  /* 0x000000ffff037224 */ /* 0x000fd400078e00ff */
[----:B------:R-:W-:Y:S05]  /*7d20*/  @!P0 BRA `(.L_x_160) ;  /* 0x0000000c004c8947 */ /* 0x000fea0003800000 */
[----:B------:R-:W0:Y:S01]  /*7d30*/  LDC R0, c[0x0][0x28c] ;  /* 0x0000a300ff007b82 */ /* 0x000e220000000800 */
[----:B------:R-:W-:Y:S01]  /*7d40*/  LOP3.LUT P0, RZ, R4, 0x1f, RZ, 0xc0, !PT ;  /* 0x0000001f04ff7812 */ /* 0x000fe2000780c0ff */
[----:B------:R-:W-:Y:S01]  /*7d50*/  ULDC UR5, c[0x0][0x658] ;  /* 0x0001960000057ab9 */ /* 0x000fe20000000800 */
[----:B------:R-:W-:Y:S01]  /*7d60*/  UMOV UR6, 0xffffffff ;  /* 0xffffffff00067882 */ /* 0x000fe20000000000 */
[----:B------:R-:W-:Y:S01]  /*7d70*/  BSSY B0, `(.L_x_160) ;  /* 0x00000ce000007945 */ /* 0x000fe20003800000 */
[----:B------:R-:W-:Y:S01]  /*7d80*/  USHF.L.U32 UR6, UR6, UR5, URZ ;  /* 0x0000000506067299 */ /* 0x000fe2000800063f */
[C---:B------:R-:W-:Y:S01]  /*7d90*/  ISETP.NE.AND P2, PT, R5.reuse, RZ, PT ;  /* 0x000000ff0500720c */ /* 0x040fe20003f45270 */
[----:B------:R-:W-:Y:S01]  /*7da0*/  IMAD.MOV.U32 R11, RZ, RZ, 0x1 ;  /* 0x00000001ff0b7424 */ /* 0x000fe200078e00ff */
[----:B------:R-:W-:Y:S01]  /*7db0*/  ISETP.NE.OR P0, PT, R5, RZ, !P0 ;  /* 0x000000ff0500720c */ /* 0x000fe20004705670 */
[----:B------:R-:W-:Y:S01]  /*7dc0*/  ULDC UR4, c[0x0][0x600] ;  /* 0x0001800000047ab9 */ /* 0x000fe20000000800 */
[----:B------:R-:W-:Y:S01]  /*7dd0*/  LOP3.LUT R19, R18, 0x2, RZ, 0xfc, !PT ;  /* 0x0000000212137812 */ /* 0x000fe200078efcff */
[----:B------:R-:W-:Y:S01]  /*7de0*/  UMOV UR7, 0x1 ;  /* 0x0000000100077882 */ /* 0x000fe20000000000 */
[----:B------:R-:W-:-:S02]  /*7df0*/  UIADD3 UR4, UR4, -0x1, URZ ;  /* 0xffffffff04047890 */ /* 0x000fc4000fffe03f */
[----:B------:R-:W-:Y:S02]  /*7e00*/  USHF.L.U32 UR5, UR7, UR5, URZ ;  /* 0x0000000507057299 */ /* 0x000fe4000800063f */
[----:B------:R-:W-:Y:S01]  /*7e10*/  ULOP3.LUT UR13, URZ, UR6, URZ, 0x33, !UPT ;  /* 0x000000063f0d7292 */ /* 0x000fe2000f8e333f */
[----:B------:R-:W-:Y:S01]  /*7e20*/  ULDC.64 UR22, c[0x0][0x198] ;  /* 0x0000660000167ab9 */ /* 0x000fe20000000a00 */
[----:B0-----:R-:W-:-:S05]  /*7e30*/  VIADD R0, R0, 0x3f ;  /* 0x0000003f00007836 */ /* 0x001fca0000000000 */
[----:B------:R-:W-:-:S04]  /*7e40*/  SHF.R.S32.HI R3, RZ, 0x1f, R0 ;  /* 0x0000001fff037819 */ /* 0x000fc80000011400 */
[----:B------:R-:W-:Y:S01]  /*7e50*/  LEA.HI R3, R3, R0, RZ, 0x6 ;  /* 0x0000000003037211 */ /* 0x000fe200078f30ff */
[----:B------:R-:W-:-:S03]  /*7e60*/  IMAD.MOV.U32 R0, RZ, RZ, 0x1 ;  /* 0x00000001ff007424 */ /* 0x000fc600078e00ff */
[----:B------:R-:W-:Y:S01]  /*7e70*/  SHF.R.S32.HI R12, RZ, 0x6, R3 ;  /* 0x00000006ff0c7819 */ /* 0x000fe20000011403 */
[----:B------:R-:W-:-:S04]  /*7e80*/  IMAD.MOV.U32 R3, RZ, RZ, RZ ;  /* 0x000000ffff037224 */ /* 0x000fc800078e00ff */
[----:B------:R-:W-:-:S07]  /*7e90*/  VIADD R10, R12, 0x1 ;  /* 0x000000010c0a7836 */ /* 0x000fce0000000000 */
.L_x_172:
[----:B------:R-:W-:-:S03]  /*7ea0*/  UMOV UR6, 0xffffffff ;  /* 0xffffffff00067882 */ /* 0x000fc60000000000 */
[----:B------:R-:W-:Y:S05]  /*7eb0*/  BRA.DIV UR6, `(.L_x_161) ;  /* 0x0000000e068c7947 */ /* 0x000fea000b800000 */
[----:B------:R-:W-:-:S13]  /*7ec0*/  ELECT P6, URZ, PT ;  /* 0x00000000003f782f */ /* 0x000fda00038c0000 */
.L_x_181:
[----:B------:R-:W0:Y:S01]  /*7ed0*/  LDC R4, c[0x0][0x28c] ;  /* 0x0000a300ff047b82 */ /* 0x000e220000000800 */
[----:B------:R-:W-:Y:S01]  /*7ee0*/  BSSY B1, `(.L_x_162) ;  /* 0x0000043000017945 */ /* 0x000fe20003800000 */
[----:B0-----:R-:W-:-:S13]  /*7ef0*/  ISETP.LT.OR P6, PT, R4, 0x1, !P6 ;  /* 0x000000010400780c */ /* 0x001fda00077c1670 */
[----:B------:R-:W-:Y:S05]  /*7f00*/  @P6 BRA `(.L_x_163) ;  /* 0x0000000400006947 */ /* 0x000fea0003800000 */
[----:B------:R-:W-:Y:S02]  /*7f10*/  IMAD.SHL.U32 R13, R13, 0x100, RZ ;  /* 0x000001000d0d7824 */ /* 0x000fe400078e00ff */
[----:B------:R-:W-:Y:S02]  /*7f20*/  IMAD.SHL.U32 R20, R20, 0x40, RZ ;  /* 0x0000004014147824 */ /* 0x000fe400078e00ff */
[----:B------:R-:W-:Y:S02]  /*7f30*/  IMAD.MOV.U32 R21, RZ, RZ, RZ ;  /* 0x000000ffff157224 */ /* 0x000fe400078e00ff */
[----:B------:R-:W-:Y:S02]  /*7f40*/  IMAD.MOV.U32 R4, RZ, RZ, R10 ;  /* 0x000000ffff047224 */ /* 0x000fe400078e000a */
[----:B------:R-:W-:Y:S02]  /*7f50*/  IMAD.MOV.U32 R5, RZ, RZ, R0 ;  /* 0x000000ffff057224 */ /* 0x000fe400078e0000 */
[----:B------:R-:W-:-:S07]  /*7f60*/  IMAD.MOV.U32 R6, RZ, RZ, R3 ;  /* 0x000000ffff067224 */ /* 0x000fce00078e0003 */
.L_x_167:
[----:B------:R-:W0:Y:S01]  /*7f70*/  S2R R14, SR_CgaCtaId ;  /* 0x00000000000e7919 */ /* 0x000e220000008800 */
[----:B------:R-:W-:Y:S01]  /*7f80*/  MOV R7, 0x400 ;  /* 0x0000040000077802 */ /* 0x000fe20000000f00 */
[----:B------:R-:W1:Y:S03]  /*7f90*/  @!P2 LDC R9, c[0x0][0x500] ;  /* 0x00014000ff09ab82 */ /* 0x000e660000000800 */
[----:B0-----:R-:W-:Y:S02]  /*7fa0*/  LEA R15, R14, R7, 0x18 ;  /* 0x000000070e0f7211 */ /* 0x001fe400078ec0ff */
[----:B------:R-:W-:-:S03]  /*7fb0*/  SHF.L.U32 R7, R5, 0x1f, RZ ;  /* 0x0000001f05077819 */ /* 0x000fc600000006ff */
[----:B------:R-:W-:-:S04]  /*7fc0*/  IMAD R14, R6, 0x8, R15 ;  /* 0x00000008060e7824 */ /* 0x000fc800078e020f */
[----:B------:R-:W0:Y:S02]  /*7fd0*/  SYNCS.PHASECHK.TRANS64.TRYWAIT P1, [R14+URZ+0x10], R7 ;  /* 0x000010070e0075a7 */ /* 0x000e24000802017f */
[----:B01----:R-:W-:Y:S05]  /*7fe0*/  @!P1 BRA `(.L_x_164) ;  /* 0x0000000c00609947 */ /* 0x003fea0003800000 */
.L_x_182:
[----:B0-----:R-:W-:Y:S01]  /*7ff0*/  PRMT R7, R19, 0x9910, RZ ;  /* 0x0000991013077816 */ /* 0x001fe200000000ff */
[----:B------:R0:W-:Y:S03]  /*8000*/  @!P2 SYNCS.ARRIVE.TRANS64 RZ, [R14+URZ], R9 ;  /* 0x000000090effa9a7 */ /* 0x0001e6000800003f */
[----:B------:R-:W-:-:S13]  /*8010*/  ISETP.NE.AND P1, PT, R7, 0x2, PT ;  /* 0x000000020700780c */ /* 0x000fda0003f25270 */
[----:B0-----:R-:W-:Y:S05]  /*8020*/  @P1 BRA `(.L_x_165) ;  /* 0x0000000000041947 */ /* 0x001fea0003800000 */
[----:B------:R-:W-:Y:S01]  /*8030*/  BPT.TRAP 0x1 ;  /* 0x000000040000795c */ /* 0x000fe20000300000 */
.L_x_165:
[----:B------:R-:W-:Y:S05]  /*8040*/  @P0 BRA `(.L_x_166) ;  /* 0x0000000000040947 */ /* 0x000fea0003800000 */
[----:B------:R-:W-:Y:S01]  /*8050*/  BPT.TRAP 0x1 ;  /* 0x000000040000795c */ /* 0x000fe20000300000 */
.L_x_166:
[C-C-:B------:R-:W-:Y:S01]  /*8060*/  IMAD R7, R6.reuse, 0x10000, R15.reuse ;  /* 0x0001000006077824 */ /* 0x140fe200078e020f */
[----:B------:R-:W-:Y:S01]  /*8070*/  R2UR UR34, R21 ;  /* 0x00000000152272ca */ /* 0x000fe200000e0000 */
[----:B------:R-:W-:Y:S01]  /*8080*/  IMAD R15, R6, 0x4000, R15 ;  /* 0x00004000060f7824 */ /* 0x000fe200078e020f */
[----:B------:R-:W-:Y:S01]  /*8090*/  R2UR UR33, R14 ;  /* 0x000000000e2172ca */ /* 0x000fe200000e0000 */
[----:B------:R-:W-:Y:S01]  /*80a0*/  VIADD R4, R4, 0xffffffff ;  /* 0xffffffff04047836 */ /* 0x000fe20000000000 */
[----:B------:R-:W-:Y:S01]  /*80b0*/  R2UR UR24, R7 ;  /* 0x00000000071872ca */ /* 0x000fe200000e0000 */
[----:B------:R-:W-:Y:S01]  /*80c0*/  UIADD3 UR6, UP0, UR22, 0xf0, URZ ;  /* 0x000000f016067890 */ /* 0x000fe2000ff1e03f */
[----:B------:R-:W-:Y:S01]  /*80d0*/  R2UR UR8, R15 ;  /* 0x000000000f0872ca */ /* 0x000fe200000e0000 */
[----:B------:R-:W-:Y:S01]  /*80e0*/  UIADD3 UR30, UP1, UR22, 0x1f0, URZ ;  /* 0x000001f0161e7890 */ /* 0x000fe2000ff3e03f */
[----:B------:R-:W-:Y:S01]  /*80f0*/  R2UR UR36, R8 ;  /* 0x00000000082472ca */ /* 0x000fe200000e0000 */
[----:B------:R-:W-:Y:S01]  /*8100*/  UIADD3.X UR7, URZ, UR23, URZ, UP0, !UPT ;  /* 0x000000173f077290 */ /* 0x000fe200087fe43f */
[----:B------:R-:W-:Y:S01]  /*8110*/  R2UR UR35, R13 ;  /* 0x000000000d2372ca */ /* 0x000fe200000e0000 */
[----:B------:R-:W-:Y:S01]  /*8120*/  UIADD3.X UR31, URZ, UR23, URZ, UP1, !UPT ;  /* 0x000000173f1f7290 */ /* 0x000fe20008ffe43f */
[----:B------:R-:W-:Y:S01]  /*8130*/  R2UR UR19, R20 ;  /* 0x00000000141372ca */ /* 0x000fe200000e0000 */
[----:B------:R-:W-:Y:S01]  /*8140*/  UIADD3 UR26, UR34, 0x20, URZ ;  /* 0x00000020221a7890 */ /* 0x000fe2000fffe03f */
[----:B------:R-:W-:Y:S01]  /*8150*/  ISETP.GT.AND P3, PT, R4, 0x1, PT ;  /* 0x000000010400780c */ /* 0x000fe20003f64270 */
[----:B------:R-:W-:Y:S01]  /*8160*/  VIADD R6, R6, 0x1 ;  /* 0x0000000106067836 */ /* 0x000fe20000000000 */
[----:B------:R-:W-:Y:S01]  /*8170*/  UMOV UR14, 0x0 ;  /* 0x00000000000e7882 */ /* 0x000fe20000000000 */
[----:B------:R-:W-:Y:S01]  /*8180*/  UIADD3 UR32, UR24, 0x100, URZ ;  /* 0x0000010018207890 */ /* 0x000fe2000fffe03f */
[----:B------:R-:W-:Y:S01]  /*8190*/  VIADD R21, R21, 0x40 ;  /* 0x0000004015157836 */ /* 0x000fe20000000000 */
[----:B------:R-:W-:Y:S01]  /*81a0*/  UIADD3 UR24, UR24, 0x8100, URZ ;  /* 0x0000810018187890 */ /* 0x000fe2000fffe03f */
[----:B------:R-:W-:Y:S01]  /*81b0*/  ISETP.NE.AND P1, PT, R6, 0x2, PT ;  /* 0x000000020600780c */ /* 0x000fe20003f25270 */
[----:B------:R-:W-:-:S02]  /*81c0*/  UIADD3 UR16, UR8, 0x20100, URZ ;  /* 0x0002010008107890 */ /* 0x000fc4000fffe03f */
[----:B------:R-:W-:Y:S01]  /*81d0*/  UIADD3 UR8, UR8, 0x22100, URZ ;  /* 0x0002210008087890 */ /* 0x000fe2000fffe03f */
[----:B------:R-:W-:Y:S01]  /*81e0*/  SEL R14, RZ, 0x1, P1 ;  /* 0x00000001ff0e7807 */ /* 0x000fe20000800000 */
[----:B------:R-:W-:Y:S01]  /*81f0*/  UMOV UR15, 0x10000000 ;  /* 0x10000000000f7882 */ /* 0x000fe20000000000 */
[----:B------:R-:W-:Y:S01]  /*8200*/  UMOV UR25, UR33 ;  /* 0x0000002100197c82 */ /* 0x000fe20008000000 */
[----:B------:R-:W-:Y:S01]  /*8210*/  UMOV UR28, UR36 ;  /* 0x00000024001c7c82 */ /* 0x000fe20008000000 */
[----:B------:R-:W-:Y:S01]  /*8220*/  UMOV UR27, UR35 ;  /* 0x00000023001b7c82 */ /* 0x000fe20008000000 */
[----:B------:R-:W-:Y:S01]  /*8230*/  UMOV UR17, UR33 ;  /* 0x0000002100117c82 */ /* 0x000fe20008000000 */
[----:B------:R-:W-:Y:S01]  /*8240*/  UMOV UR18, UR34 ;  /* 0x0000002200127c82 */ /* 0x000fe20008000000 */
[----:B------:R-:W-:Y:S01]  /*8250*/  UMOV UR20, UR36 ;  /* 0x0000002400147c82 */ /* 0x000fe20008000000 */
[----:B------:R0:W-:Y:S01]  /*8260*/  UTMALDG.3D [UR32], [UR6], desc[UR14] ;  /* 0x00000e20060075b4 */ /* 0x0001e20008011000 */
[----:B------:R-:W-:Y:S01]  /*8270*/  UMOV UR9, UR33 ;  /* 0x0000002100097c82 */ /* 0x000fe20008000000 */
[----:B------:R-:W-:Y:S01]  /*8280*/  UMOV UR11, UR19 ;  /* 0x00000013000b7c82 */ /* 0x000fe20008000000 */
[----:B------:R-:W-:Y:S01]  /*8290*/  UMOV UR12, UR36 ;  /* 0x00000024000c7c82 */ /* 0x000fe20008000000 */
[----:B------:R-:W-:Y:S01]  /*82a0*/  UMOV UR10, UR26 ;  /* 0x0000001a000a7c82 */ /* 0x000fe20008000000 */
[----:B------:R-:W-:-:S02]  /*82b0*/  LOP3.LUT R5, R5, R14, RZ, 0x3c, !PT ;  /* 0x0000000e05057212 */ /* 0x000fc400078e3cff */
[----:B------:R-:W-:Y:S01]  /*82c0*/  SEL R6, R6, RZ, P1 ;  /* 0x000000ff06067207 */ /* 0x000fe20000800000 */
[----:B------:R0:W-:Y:S01]  /*82d0*/  UTMALDG.3D [UR24], [UR6], desc[UR14] ;  /* 0x00000e18060075b4 */ /* 0x0001e20008011000 */
[----:B------:R0:W-:Y:S01]  /*82e0*/  UTMALDG.3D [UR16], [UR30], desc[UR14] ;  /* 0x00000e101e0075b4 */ /* 0x0001e20008011000 */
[----:B------:R0:W-:Y:S02]  /*82f0*/  UTMALDG.3D [UR8], [UR30], desc[UR14] ;  /* 0x00000e081e0075b4 */ /* 0x0001e40008011000 */
[----:B0-----:R-:W-:Y:S05]  /*8300*/  @P3 BRA `(.L_x_167) ;  /* 0xfffffffc00183947 */ /* 0x001fea000383ffff */
.L_x_163:
[----:B------:R-:W-:Y:S05]  /*8310*/  BSYNC B1 ;  /* 0x0000000000017941 */ /* 0x000fea0003800000 */
.L_x_162:
[----:B------:R-:W-:Y:S01]  /*8320*/  LOP3.LUT P3, RZ, R11, 0xff, RZ, 0xc0, !PT ;  /* 0x000000ff0bff7812 */ /* 0x000fe2000786c0ff */
[----:B------:R-:W-:Y:S01]  /*8330*/  IMAD.IADD R3, R12, 0x1, R3 ;  /* 0x000000010c037824 */ /* 0x000fe200078e0203 */
[----:B------:R-:W-:Y:S01]  /*8340*/  IADD3 R16, P4, R16, UR38, RZ ;  /* 0x0000002610107c10 */ /* 0x000fe2000ff9e0ff */
[----:B------:R-:W-:Y:S01]  /*8350*/  ULDC.64 UR6, c[0x0][0x650] ;  /* 0x0001940000067ab9 */ /* 0x000fe20000000a00 */
[----:B------:R-:W-:Y:S01]  /*8360*/  BSSY B1, `(.L_x_168) ;  /* 0x000006c000017945 */ /* 0x000fe20003800000 */
[----:B------:R-:W-:Y:S01]  /*8370*/  IMAD.MOV.U32 R13, RZ, RZ, -0x1 ;  /* 0xffffffffff0d7424 */ /* 0x000fe200078e00ff */
[----:B------:R-:W-:Y:S01]  /*8380*/  ISETP.GT.U32.AND P1, PT, R3, 0x1, PT ;  /* 0x000000010300780c */ /* 0x000fe20003f24070 */
[----:B------:R-:W-:Y:S01]  /*8390*/  IMAD.MOV.U32 R20, RZ, RZ, -0x1 ;  /* 0xffffffffff147424 */ /* 0x000fe200078e00ff */
[----:B------:R-:W-:Y:S01]  /*83a0*/  SHF.R.U32.HI R4, RZ, 0x1, R3 ;  /* 0x00000001ff047819 */ /* 0x000fe20000011603 */
[----:B------:R-:W-:Y:S01]  /*83b0*/  IMAD.MOV.U32 R8, RZ, RZ, -0x1 ;  /* 0xffffffffff087424 */ /* 0x000fe200078e00ff */
[----:B------:R-:W-:-:S02]  /*83c0*/  ISETP.LT.U32.AND P1, PT, R12, 0x2, P1 ;  /* 0x000000020c00780c */ /* 0x000fc40000f21070 */
[----:B------:R-:W-:Y:S01]  /*83d0*/  IADD3.X R17, R17, UR41, RZ, P4, !PT ;  /* 0x0000002911117c10 */ /* 0x000fe2000a7fe4ff */
[----:B------:R-:W0:Y:S01]  /*83e0*/  @P3 S2R R6, SR_CgaCtaId ;  /* 0x0000000000063919 */ /* 0x000e220000008800 */
[----:B------:R-:W-:Y:S02]  /*83f0*/  @P3 MOV R5, 0x400 ;  /* 0x0000040000053802 */ /* 0x000fe40000000f00 */
[----:B------:R-:W-:Y:S02]  /*8400*/  ISETP.GE.U32.AND P4, PT, R16, UR6, PT ;  /* 0x0000000610007c0c */ /* 0x000fe4000bf86070 */
[----:B------:R-:W-:Y:S02]  /*8410*/  LOP3.LUT R4, R4, 0x1, RZ, 0xc0, !PT ;  /* 0x0000000104047812 */ /* 0x000fe400078ec0ff */
[----:B------:R-:W-:Y:S02]  /*8420*/  LOP3.LUT R3, R3, 0x1, RZ, 0xc0, !PT ;  /* 0x0000000103037812 */ /* 0x000fe400078ec0ff */
[----:B------:R-:W-:-:S02]  /*8430*/  PRMT R11, RZ, 0x7610, R11 ;  /* 0x00007610ff0b7816 */ /* 0x000fc4000000000b */
[----:B0-----:R-:W-:-:S04]  /*8440*/  @P3 LEA R5, R6, R5, 0x18 ;  /* 0x0000000506053211 */ /* 0x001fc800078ec0ff */
[----:B------:R0:W-:Y:S01]  /*8450*/  @P3 SYNCS.ARRIVE.TRANS64.A1T0 RZ, [R5+URZ+0x38], RZ ;  /* 0x000038ff05ff39a7 */ /* 0x0001e2000810003f */
[----:B------:R-:W-:-:S04]  /*8460*/  ISETP.NE.U32.AND P3, PT, R4, 0x1, PT ;  /* 0x000000010400780c */ /* 0x000fc80003f65070 */
[----:B------:R-:W-:Y:S02]  /*8470*/  ISETP.GT.U32.AND P3, PT, R12, 0x1, !P3 ;  /* 0x000000010c00780c */ /* 0x000fe40005f64070 */
[----:B0-----:R-:W-:Y:S02]  /*8480*/  SEL R5, RZ, 0x1, !P1 ;  /* 0x00000001ff057807 */ /* 0x001fe40004800000 */
[----:B------:R-:W-:Y:S02]  /*8490*/  ISETP.GE.U32.AND.EX P1, PT, R17, UR7, PT, P4 ;  /* 0x0000000711007c0c */ /* 0x000fe4000bf26140 */
[----:B------:R-:W-:-:S04]  /*84a0*/  SEL R4, RZ, 0x1, !P3 ;  /* 0x00000001ff047807 */ /* 0x000fc80005800000 */
[----:B------:R-:W-:Y:S02]  /*84b0*/  LOP3.LUT R0, R4, R0, R5, 0x96, !PT ;  /* 0x0000000004007212 */ /* 0x000fe400078e9605 */
[----:B------:R-:W-:-:S05]  /*84c0*/  PRMT R4, RZ, 0x7610, R4 ;  /* 0x00007610ff047816 */ /* 0x000fca0000000004 */
[----:B------:R-:W-:Y:S05]  /*84d0*/  @P1 BRA `(.L_x_169) ;  /* 0x0000000400501947 */ /* 0x000fea0003800000 */
[----:B------:R-:W-:Y:S01]  /*84e0*/  ULDC.64 UR6, c[0x0][0x628] ;  /* 0x00018a0000067ab9 */ /* 0x000fe20000000a00 */
[----:B------:R-:W0:Y:S01]  /*84f0*/  S2R R14, SR_CTAID.X ;  /* 0x00000000000e7919 */ /* 0x000e220000002500 */
[----:B------:R-:W-:Y:S01]  /*8500*/  ISETP.NE.U32.AND P1, PT, RZ, UR6, PT ;  /* 0x00000006ff007c0c */ /* 0x000fe2000bf25070 */
[----:B------:R-:W-:Y:S01]  /*8510*/  ULDC UR9, c[0x0][0x630] ;  /* 0x00018c0000097ab9 */ /* 0x000fe20000000800 */
[----:B------:R-:W-:Y:S01]  /*8520*/  IMAD.MOV.U32 R4, RZ, RZ, R16 ;  /* 0x000000ffff047224 */ /* 0x000fe200078e0010 */
[----:B------:R-:W1:Y:S01]  /*8530*/  S2R R13, SR_CTAID.Y ;  /* 0x00000000000d7919 */ /* 0x000e620000002600 */
[----:B------:R-:W-:Y:S01]  /*8540*/  ISETP.NE.AND.EX P1, PT, RZ, UR7, PT, P1 ;  /* 0x00000007ff007c0c */ /* 0x000fe2000bf25310 */
[----:B------:R-:W-:-:S12]  /*8550*/  IMAD.MOV.U32 R5, RZ, RZ, R17 ;  /* 0x000000ffff057224 */ /* 0x000fd800078e0011 */
[----:B------:R-:W-:Y:S05]  /*8560*/  @!P1 BRA `(.L_x_170) ;  /* 0x0000000000289947 */ /* 0x000fea0003800000 */
[----:B------:R-:W-:Y:S02]  /*8570*/  ULDC UR8, c[0x0][0x634] ;  /* 0x00018d0000087ab9 */ /* 0x000fe40000000800 */
[----:B------:R-:W-:-:S05]  /*8580*/  IADD3 R9, P1, R16, UR8, RZ ;  /* 0x0000000810097c10 */ /* 0x000fca000ff3e0ff */
[----:B------:R-:W-:-:S04]  /*8590*/  IMAD.X R15, RZ, RZ, R17, P1 ;  /* 0x000000ffff0f7224 */ /* 0x000fc800008e0611 */
[----:B------:R-:W-:-:S04]  /*85a0*/  IMAD.WIDE.U32 R6, R15, UR6, RZ ;  /* 0x000000060f067c25 */ /* 0x000fc8000f8e00ff */
[----:B------:R-:W-:-:S04]  /*85b0*/  IMAD.WIDE.U32 R6, P1, R9, UR7, R6 ;  /* 0x0000000709067c25 */ /* 0x000fc8000f820006 */
[----:B------:R-:W-:-:S04]  /*85c0*/  IMAD.WIDE.U32 R8, R9, UR6, RZ ;  /* 0x0000000609087c25 */ /* 0x000fc8000f8e00ff */
[----:B------:R-:W-:Y:S01]  /*85d0*/  IMAD.X R5, RZ, RZ, RZ, P1 ;  /* 0x000000ffff057224 */ /* 0x000fe200008e06ff */
[----:B------:R-:W-:Y:S01]  /*85e0*/  IADD3 RZ, P1, R9, R6, RZ ;  /* 0x0000000609ff7210 */ /* 0x000fe20007f3e0ff */
[----:B------:R-:W-:-:S04]  /*85f0*/  IMAD.MOV.U32 R4, RZ, RZ, R7 ;  /* 0x000000ffff047224 */ /* 0x000fc800078e0007 */
[----:B------:R-:W-:-:S08]  /*8600*/  IMAD.WIDE.U32.X R4, R15, UR7, R4, P1 ;  /* 0x000000070f047c25 */ /* 0x000fd000088e0404 */
.L_x_170:
[--C-:B------:R-:W-:Y:S01]  /*8610*/  SHF.R.U64 R8, R4, UR9, R5.reuse ;  /* 0x0000000904087c19 */ /* 0x100fe20008001205 */
[----:B------:R-:W-:Y:S01]  /*8620*/  ULDC.64 UR6, c[0x0][0x620] ;  /* 0x0001880000067ab9 */ /* 0x000fe20000000a00 */
[----:B------:R-:W-:Y:S01]  /*8630*/  SHF.R.U32.HI R4, RZ, UR9, R5 ;  /* 0x00000009ff047c19 */ /* 0x000fe20008011605 */
[----:B------:R-:W2:Y:S01]  /*8640*/  LDC R25, c[0x0][0x144] ;  /* 0x00005100ff197b82 */ /* 0x000ea20000000800 */
[----:B------:R-:W-:Y:S01]  /*8650*/  IADD3 R7, P1, RZ, -R8, RZ ;  /* 0x80000008ff077210 */ /* 0x000fe20007f3e0ff */
[----:B------:R-:W-:Y:S01]  /*8660*/  ULDC.64 UR10, c[0x0][0x640] ;  /* 0x00019000000a7ab9 */ /* 0x000fe20000000a00 */
[----:B0-----:R-:W-:Y:S01]  /*8670*/  I2FP.F32.U32 R9, R14 ;  /* 0x0000000e00097245 */ /* 0x001fe20000201000 */
[----:B------:R-:W-:Y:S02]  /*8680*/  ULDC UR8, c[0x0][0x608] ;  /* 0x0001820000087ab9 */ /* 0x000fe40000000800 */
[----:B------:R-:W-:Y:S01]  /*8690*/  IMAD.X R4, RZ, RZ, ~R4, P1 ;  /* 0x000000ffff047224 */ /* 0x000fe200008e0e04 */
[----:B------:R-:W-:Y:S01]  /*86a0*/  ISETP.NE.U32.AND P1, PT, RZ, UR10, PT ;  /* 0x0000000aff007c0c */ /* 0x000fe2000bf25070 */
[----:B------:R-:W0:Y:S02]  /*86b0*/  LDC R20, c[0x0][0x148] ;  /* 0x00005200ff147b82 */ /* 0x000e240000000800 */
[----:B------:R-:W-:Y:S01]  /*86c0*/  IMAD R6, R4, UR6, RZ ;  /* 0x0000000604067c24 */ /* 0x000fe2000f8e02ff */
[----:B------:R-:W-:Y:S01]  /*86d0*/  ISETP.NE.AND.EX P1, PT, RZ, UR11, PT, P1 ;  /* 0x0000000bff007c0c */ /* 0x000fe2000bf25310 */
[----:B------:R-:W-:Y:S01]  /*86e0*/  IMAD.WIDE.U32 R4, R7, UR6, R16 ;  /* 0x0000000607047c25 */ /* 0x000fe2000f8e0010 */
[----:B------:R-:W-:-:S03]  /*86f0*/  ULDC UR6, c[0x0][0x150] ;  /* 0x0000540000067ab9 */ /* 0x000fc60000000800 */
[----:B------:R-:W-:Y:S02]  /*8700*/  IMAD R7, R7, UR7, R6 ;  /* 0x0000000707077c24 */ /* 0x000fe4000f8e0206 */
[----:B------:R-:W-:Y:S01]  /*8710*/  FMUL R6, R9, UR6 ;  /* 0x0000000609067c20 */ /* 0x000fe20008400000 */
[----:B------:R-:W-:Y:S01]  /*8720*/  ULDC UR6, c[0x0][0x618] ;  /* 0x0001860000067ab9 */ /* 0x000fe20000000800 */
[----:B------:R-:W-:Y:S01]  /*8730*/  ULDC UR7, c[0x0][0x154] ;  /* 0x0000550000077ab9 */ /* 0x000fe20000000800 */
[----:B------:R-:W-:-:S03]  /*8740*/  IMAD.IADD R5, R5, 0x1, R7 ;  /* 0x0000000105057824 */ /* 0x000fc600078e0207 */
[----:B------:R-:W3:Y:S02]  /*8750*/  F2I.U32.TRUNC.NTZ R6, R6 ;  /* 0x0000000600067305 */ /* 0x000ee4000020f000 */
[----:B------:R-:W-:Y:S02]  /*8760*/  SHF.R.U64 R9, R4, UR6, R5 ;  /* 0x0000000604097c19 */ /* 0x000fe40008001205 */
[----:B-1----:R-:W-:-:S05]  /*8770*/  I2FP.F32.U32 R4, R13 ;  /* 0x0000000d00047245 */ /* 0x002fca0000201000 */
[----:B------:R-:W-:Y:S01]  /*8780*/  FMUL R22, R4, UR7 ;  /* 0x0000000704167c20 */ /* 0x000fe20008400000 */
[----:B------:R-:W-:Y:S01]  /*8790*/  SHF.R.U32.HI R4, RZ, UR6, R5 ;  /* 0x00000006ff047c19 */ /* 0x000fe20008011605 */
[----:B------:R-:W-:-:S03]  /*87a0*/  ULDC UR6, c[0x0][0x658] ;  /* 0x0001960000067ab9 */ /* 0x000fc60000000800 */
[--C-:B------:R-:W-:Y:S01]  /*87b0*/  SHF.R.U64 R21, R9, UR8, R4.reuse ;  /* 0x0000000809157c19 */ /* 0x100fe20008001204 */
[----:B------:R-:W1:Y:S01]  /*87c0*/  F2I.U32.TRUNC.NTZ R22, R22 ;  /* 0x0000001600167305 */ /* 0x000e62000020f000 */
[----:B------:R-:W-:Y:S01]  /*87d0*/  SHF.R.U32.HI R4, RZ, UR8, R4 ;  /* 0x00000008ff047c19 */ /* 0x000fe20008011604 */
[----:B---3--:R-:W-:-:S03]  /*87e0*/  IMAD.MOV R6, RZ, RZ, -R6 ;  /* 0x000000ffff067224 */ /* 0x008fc600078e0a06 */
[----:B------:R-:W-:Y:S01]  /*87f0*/  SHF.R.U64 R15, R21, UR6, R4 ;  /* 0x00000006150f7c19 */ /* 0x000fe20008001204 */
[----:B--2---:R-:W-:Y:S01]  /*8800*/  IMAD R14, R25, R6, R14 ;  /* 0x00000006190e7224 */ /* 0x004fe200078e020e */
[----:B------:R-:W-:-:S03]  /*8810*/  SHF.R.U32.HI R23, RZ, UR6, R4 ;  /* 0x00000006ff177c19 */ /* 0x000fc60008011604 */
[----:B------:R-:W-:Y:S02]  /*8820*/  IMAD.MOV.U32 R4, RZ, RZ, R15 ;  /* 0x000000ffff047224 */ /* 0x000fe400078e000f */
[----:B------:R-:W-:Y:S01]  /*8830*/  IMAD.MOV.U32 R5, RZ, RZ, R23 ;  /* 0x000000ffff057224 */ /* 0x000fe200078e0017 */
[----:B-1----:R-:W-:Y:S06]  /*8840*/  @!P1 BRA `(.L_x_171) ;  /* 0x0000000000289947 */ /* 0x002fec0003800000 */
[----:B------:R-:W-:Y:S02]  /*8850*/  ULDC UR6, c[0x0][0x64c] ;  /* 0x0001930000067ab9 */ /* 0x000fe40000000800 */
[----:B------:R-:W-:-:S05]  /*8860*/  IADD3 R5, P1, R15, UR6, RZ ;  /* 0x000000060f057c10 */ /* 0x000fca000ff3e0ff */
[----:B------:R-:W-:-:S04]  /*8870*/  IMAD.X R23, RZ, RZ, R23, P1 ;  /* 0x000000ffff177224 */ /* 0x000fc800008e0617 */
[----:B------:R-:W-:-:S04]  /*8880*/  IMAD.WIDE.U32 R6, R23, UR10, RZ ;  /* 0x0000000a17067c25 */ /* 0x000fc8000f8e00ff */
[----:B------:R-:W-:-:S04]  /*8890*/  IMAD.WIDE.U32 R6, P1, R5, UR11, R6 ;  /* 0x0000000b05067c25 */ /* 0x000fc8000f820006 */
[----:B------:R-:W-:-:S04]  /*88a0*/  IMAD.WIDE.U32 R4, R5, UR10, RZ ;  /* 0x0000000a05047c25 */ /* 0x000fc8000f8e00ff */
[----:B------:R-:W-:Y:S01]  /*88b0*/  IMAD.MOV.U32 R4, RZ, RZ, R7 ;  /* 0x000000ffff047224 */ /* 0x000fe200078e0007 */
[----:B------:R-:W-:Y:S01]  /*88c0*/  IADD3 RZ, P3, R5, R6, RZ ;  /* 0x0000000605ff7210 */ /* 0x000fe20007f7e0ff */
[----:B------:R-:W-:-:S04]  /*88d0*/  IMAD.X R5, RZ, RZ, RZ, P1 ;  /* 0x000000ffff057224 */ /* 0x000fc800008e06ff */
[----:B------:R-:W-:-:S08]  /*88e0*/  IMAD.WIDE.U32.X R4, R23, UR11, R4, P3 ;  /* 0x0000000b17047c25 */ /* 0x000fd000098e0404 */
.L_x_171:
[----:B------:R-:W-:Y:S01]  /*88f0*/  ISETP.NE.AND P1, PT, R2, 0x1, PT ;  /* 0x000000010200780c */ /* 0x000fe20003f25270 */
[----:B------:R-:W-:Y:S01]  /*8900*/  ULDC UR6, c[0x0][0x648] ;  /* 0x0001920000067ab9 */ /* 0x000fe20000000800 */
[----:B------:R-:W-:Y:S01]  /*8910*/  LOP3.LUT R21, R21, UR13, RZ, 0xc0, !PT ;  /* 0x0000000d15157c12 */ /* 0x000fe2000f8ec0ff */
[----:B------:R-:W-:Y:S01]  /*8920*/  IMAD.MOV R22, RZ, RZ, -R22 ;  /* 0x000000ffff167224 */ /* 0x000fe200078e0a16 */
[----:B------:R-:W-:Y:S01]  /*8930*/  SHF.R.U64 R4, R4, UR6, R5 ;  /* 0x0000000604047c19 */ /* 0x000fe20008001205 */
[----:B------:R-:W-:Y:S01]  /*8940*/  ULDC UR6, c[0x0][0x638] ;  /* 0x00018e0000067ab9 */ /* 0x000fe20000000800 */
[----:B------:R-:W-:Y:S01]  /*8950*/  ULDC UR7, c[0x0][0x610] ;  /* 0x0001840000077ab9 */ /* 0x000fe20000000800 */
[----:B------:R-:W-:Y:S02]  /*8960*/  IMAD.MOV.U32 R5, RZ, RZ, 0x1 ;  /* 0x00000001ff057424 */ /* 0x000fe400078e00ff */
[----:B------:R-:W-:Y:S02]  /*8970*/  IMAD.MOV R6, RZ, RZ, -R4 ;  /* 0x000000ffff067224 */ /* 0x000fe400078e0a04 */
[----:B------:R-:W-:Y:S01]  /*8980*/  IMAD R21, R4, UR5, R21 ;  /* 0x0000000504157c24 */ /* 0x000fe2000f8e0215 */
[----:B------:R-:W-:Y:S01]  /*8990*/  LOP3.LUT R4, R9, UR4, RZ, 0xc0, !PT ;  /* 0x0000000409047c12 */ /* 0x000fe2000f8ec0ff */
[----:B0-----:R-:W-:-:S02]  /*89a0*/  @P1 IMAD R14, R20, R22, R13 ;  /* 0x00000016140e1224 */ /* 0x001fc400078e020d */
[----:B------:R-:W-:Y:S01]  /*89b0*/  IMAD R15, R6, UR6, R15 ;  /* 0x00000006060f7c24 */ /* 0x000fe2000f8e020f */
[----:B------:R-:W-:Y:S01]  /*89c0*/  ULDC UR6, c[0x0][0x600] ;  /* 0x0001800000067ab9 */ /* 0x000fe20000000800 */
[----:B------:R-:W-:Y:S02]  /*89d0*/  IMAD R14, R21, UR7, R14 ;  /* 0x00000007150e7c24 */ /* 0x000fe4000f8e020e */
[--C-:B------:R-:W-:Y:S01]  /*89e0*/  IMAD R15, R15, UR6, R4.reuse ;  /* 0x000000060f0f7c24 */ /* 0x100fe2000f8e0204 */
[----:B------:R-:W-:-:S04]  /*89f0*/  PRMT R4, R5, 0x7610, R4 ;  /* 0x0000761005047816 */ /* 0x000fc80000000004 */
[----:B------:R-:W-:Y:S02]  /*8a00*/  SEL R20, R15, R14, !P1 ;  /* 0x0000000e0f147207 */ /* 0x000fe40004800000 */
[----:B------:R-:W-:-:S07]  /*8a10*/  SEL R13, R14, R15, !P1 ;  /* 0x0000000f0e0d7207 */ /* 0x000fce0004800000 */
.L_x_169:
[----:B------:R-:W-:Y:S05]  /*8a20*/  BSYNC B1 ;  /* 0x0000000000017941 */ /* 0x000fea0003800000 */
.L_x_168:
[----:B------:R-:W-:-:S13]  /*8a30*/  LOP3.LUT P1, RZ, R4, 0xff, RZ, 0xc0, !PT ;  /* 0x000000ff04ff7812 */ /* 0x000fda000782c0ff */
[----:B------:R-:W-:Y:S05]  /*8a40*/  @P1 BRA `(.L_x_172) ;  /* 0xfffffff400141947 */ /* 0x000fea000383ffff */
[----:B------:R-:W-:Y:S05]  /*8a50*/  BSYNC B0 ;  /* 0x0000000000007941 */ /* 0x000fea0003800000 */
.L_x_160:
[----:B------:R-:W-:-:S03]  /*8a60*/  UMOV UR6, 0xffffffff ;  /* 0xffffffff00067882 */ /* 0x000fc60000000000 */
[----:B------:R-:W-:Y:S05]  /*8a70*/  BRA.DIV UR6, `(.L_x_173) ;  /* 0x0000000206d07947 */ /* 0x000fea000b800000 */
[----:B------:R-:W-:-:S13]  /*8a80*/  ELECT P6, URZ, PT ;  /* 0x00000000003f782f */ /* 0x000fda00038c0000 */
.L_x_185:
[----:B------:R-:W-:Y:S04]  /*8a90*/  BSSY B0, `(.L_x_174) ;  /* 0x0000019000007945 */ /* 0x000fe80003800000 */
[----:B------:R-:W-:Y:S05]  /*8aa0*/  @!P6 BRA `(.L_x_175) ;  /* 0x00000000005ce947 */ /* 0x000fea0003800000 */
[----:B------:R-:W-:-:S04]  /*8ab0*/  LOP3.LUT R18, R18, 0x2, RZ, 0xfc, !PT ;  /* 0x0000000212127812 */ /* 0x000fc800078efcff */
[----:B------:R-:W-:-:S13]  /*8ac0*/  ISETP.NE.AND P0, PT, R18, 0x3, PT ;  /* 0x000000031200780c */ /* 0x000fda0003f05270 */
[----:B------:R-:W-:Y:S05]  /*8ad0*/  @!P0 BRA `(.L_x_176) ;  /* 0x0000000000048947 */ /* 0x000fea0003800000 */
[----:B------:R-:W-:Y:S01]  /*8ae0*/  BPT.TRAP 0x1 ;  /* 0x000000040000795c */ /* 0x000fe20000300000 */
.L_x_176:
[----:B------:R-:W0:Y:S01]  /*8af0*/  S2R R5, SR_CgaCtaId ;  /* 0x0000000000057919 */ /* 0x000e220000008800 */
[----:B------:R-:W-:Y:S02]  /*8b00*/  MOV R2, 0x400 ;  /* 0x0000040000027802 */ /* 0x000fe40000000f00 */
[----:B------:R-:W-:Y:S02]  /*8b10*/  SHF.L.U32 R4, R0, 0x1f, RZ ;  /* 0x0000001f00047819 */ /* 0x000fe400000006ff */
[----:B0-----:R-:W-:-:S05]  /*8b20*/  LEA R2, R5, R2, 0x18 ;  /* 0x0000000205027211 */ /* 0x001fca00078ec0ff */
[----:B------:R-:W-:-:S04]  /*8b30*/  VIADD R2, R2, 0x10 ;  /* 0x0000001002027836 */ /* 0x000fc80000000000 */
[C---:B------:R-:W-:Y:S02]  /*8b40*/  IMAD R7, R3.reuse, 0x8, R2 ;  /* 0x0000000803077824 */ /* 0x040fe400078e0202 */
[----:B------:R-:W-:Y:S02]  /*8b50*/  VIADD R3, R3, 0x1 ;  /* 0x0000000103037836 */ /* 0x000fe40000000000 */
[----:B------:R-:W0:Y:S03]  /*8b60*/  SYNCS.PHASECHK.TRANS64.TRYWAIT P0, [R7+URZ], R4 ;  /* 0x00000004070075a7 */ /* 0x000e26000800017f */
[----:B------:R-:W-:-:S04]  /*8b70*/  ISETP.NE.AND P1, PT, R3, 0x2, PT ;  /* 0x000000020300780c */ /* 0x000fc80003f25270 */
[----:B------:R-:W-:Y:S02]  /*8b80*/  SEL R5, RZ, 0x1, P1 ;  /* 0x00000001ff057807 */ /* 0x000fe40000800000 */
[----:B------:R-:W-:Y:S02]  /*8b90*/  SEL R3, R3, RZ, P1 ;  /* 0x000000ff03037207 */ /* 0x000fe40000800000 */
[----:B------:R-:W-:Y:S01]  /*8ba0*/  LOP3.LUT R0, R0, R5, RZ, 0x3c, !PT ;  /* 0x0000000500007212 */ /* 0x000fe200078e3cff */
[----:B0-----:R-:W-:Y:S06]  /*8bb0*/  @!P0 BRA `(.L_x_177) ;  /* 0x0000000000a08947 */ /* 0x001fec0003800000 */
.L_x_186:
[----:B------:R-:W-:Y:S01]  /*8bc0*/  IMAD R3, R3, 0x8, R2 ;  /* 0x0000000803037824 */ /* 0x000fe200078e0202 */
[----:B------:R-:W-:-:S07]  /*8bd0*/  SHF.L.U32 R0, R0, 0x1f, RZ ;  /* 0x0000001f00007819 */ /* 0x000fce00000006ff */
.L_x_178:
[----:B-1----:R1:W2:Y:S02]  /*8be0*/  SYNCS.PHASECHK.TRANS64.TRYWAIT P0, [R3+URZ], R0 ;  /* 0x00000000030075a7 */ /* 0x0022a4000800017f */
[----:B--2---:R-:W-:Y:S05]  /*8bf0*/  @!P0 NANOSLEEP.SYNCS 0x989680 ;  /* 0x009896800000895d */ /* 0x004fea0003900000 */
[----:B------:R-:W2:Y:S02]  /*8c00*/  @!P0 SYNCS.PHASECHK.TRANS64 P0, [R3+URZ], R0 ;  /* 0x00000000030085a7 */ /* 0x000ea4000800007f */
[----:B--2---:R-:W-:Y:S05]  /*8c10*/  @!P0 BRA `(.L_x_178) ;  /* 0xfffffffc00f08947 */ /* 0x004fea000383ffff */
.L_x_175:
[----:B------:R-:W-:Y:S05]  /*8c20*/  BSYNC B0 ;  /* 0x0000000000007941 */ /* 0x000fea0003800000 */
.L_x_174:
[----:B------:R-:W-:Y:S05]  /*8c30*/  EXIT ;  /* 0x000000000000794d */ /* 0x000fea0003800000 */
.L_x_17:
[----:B-1----:R1:W2:Y:S02]  /*8c40*/  SYNCS.PHASECHK.TRANS64.TRYWAIT P1, [R3+URZ], R0 ;  /* 0x00000000030075a7 */ /* 0x0022a4000802017f */
[----:B--2---:R-:W-:Y:S05]  /*8c50*/  @!P1 NANOSLEEP.SYNCS 0x989680 ;  /* 0x009896800000995d */ /* 0x004fea0003900000 */
[----:B------:R-:W2:Y:S02]  /*8c60*/  @!P1 SYNCS.PHASECHK.TRANS64 P1, [R3+URZ], R0 ;  /* 0x00000000030095a7 */ /* 0x000ea4000802007f */
[----:B--2---:R-:W-:Y:S05]  /*8c70*/  @!P1 BRA `(.L_x_17) ;  /* 0xfffffffc00f09947 */ /* 0x004fea000383ffff */
[----:B------:R-:W-:Y:S05]  /*8c80*/  BRA `(.L_x_16) ;  /* 0xffffff8800087947 */ /* 0x000fea000383ffff */
.L_x_22:
[----:B-1----:R-:W-:-:S04]  /*8c90*/  IMAD.U32 R4, RZ, RZ, UR4 ;  /* 0x00000004ff047e24 */ /* 0x002fc8000f8e00ff */
[----:B------:R1:W2:Y:S03]  /*8ca0*/  SYNCS.PHASECHK.TRANS64.TRYWAIT P1, [R4+URZ], R3 ;  /* 0x00000003040075a7 */ /* 0x0002a6000802017f */
[----:B--2---:R-:W-:Y:S05]  /*8cb0*/  @!P1 NANOSLEEP.SYNCS 0x989680 ;  /* 0x009896800000995d */ /* 0x004fea0003900000 */
[----:B------:R-:W2:Y:S02]  /*8cc0*/  @!P1 SYNCS.PHASECHK.TRANS64 P1, [R4+URZ], R3 ;  /* 0x00000003040095a7 */ /* 0x000ea4000802007f */
[----:B--2---:R-:W-:Y:S05]  /*8cd0*/  @!P1 BRA `(.L_x_22) ;  /* 0xfffffffc00ec9947 */ /* 0x004fea000383ffff */
[----:B------:R-:W-:Y:S05]  /*8ce0*/  BRA `(.L_x_21) ;  /* 0xffffff90000c7947 */ /* 0x000fea000383ffff */
.L_x_161:
[----:B------:R-:W-:Y:S01]  /*8cf0*/  BSSY B1, `(.L_x_179) ;  /* 0x0000006000017945 */ /* 0x000fe20003800000 */
[----:B------:R-:W-:-:S07]  /*8d00*/  IMAD.MOV.U32 R15, RZ, RZ, -0x1 ;  /* 0xffffffffff0f7424 */ /* 0x000fce00078e00ff */
[----:B------:R-:W-:Y:S05]  /*8d10*/  WARPSYNC.COLLECTIVE R15, `(.L_x_180) ;  /* 0x000000000f0c7348 */ /* 0x000fea0003c00000 */
[----:B------:R-:W-:Y:S02]  /*8d20*/  ELECT P6, UR62, PT ;  /* 0x00000000003e782f */ /* 0x000fe400038c0000 */
[----:B------:R-:W-:Y:S01]  /*8d30*/  MOV R14, UR62 ;  /* 0x0000003e000e7c02 */ /* 0x000fe20008000f00 */
[----:B------:R-:W-:Y:S10]  /*8d40*/  ENDCOLLECTIVE ;  /* 0x000000000000791b */ /* 0x000ff40003800000 */
.L_x_180:
[----:B------:R-:W-:Y:S05]  /*8d50*/  BSYNC B1 ;  /* 0x0000000000017941 */ /* 0x000fea0003800000 */
.L_x_179:
[----:B------:R-:W-:Y:S05]  /*8d60*/  BRA `(.L_x_181) ;  /* 0xfffffff000587947 */ /* 0x000fea000383ffff */
.L_x_164:
[----:B0-----:R0:W1:Y:S02]  /*8d70*/  SYNCS.PHASECHK.TRANS64.TRYWAIT P1, [R14+URZ+0x10], R7 ;  /* 0x000010070e0075a7 */ /* 0x001064000802017f */
[----:B-1----:R-:W-:Y:S05]  /*8d80*/  @!P1 NANOSLEEP.SYNCS 0x989680 ;  /* 0x009896800000995d */ /* 0x002fea0003900000 */
[----:B------:R-:W1:Y:S02]  /*8d90*/  @!P1 SYNCS.PHASECHK.TRANS64 P1, [R14+URZ+0x10], R7 ;  /* 0x000010070e0095a7 */ /* 0x000e64000802007f */
[----:B-1----:R-:W-:Y:S05]  /*8da0*/  @!P1 BRA `(.L_x_164) ;  /* 0xfffffffc00f09947 */ /* 0x002fea000383ffff */
[----:B------:R-:W-:Y:S05]  /*8db0*/  BRA `(.L_x_182) ;  /* 0xfffffff0008c7947 */ /* 0x000fea000383ffff */
.L_x_173:
[----:B------:R-:W-:Y:S01]  /*8dc0*/  BSSY B0, `(.L_x_183) ;  /* 0x0000006000007945 */ /* 0x000fe20003800000 */
[----:B------:R-:W-:-:S07]  /*8dd0*/  IMAD.MOV.U32 R15, RZ, RZ, -0x1 ;  /* 0xffffffffff0f7424 */ /* 0x000fce00078e00ff */
[----:B------:R-:W-:Y:S05]  /*8de0*/  WARPSYNC.COLLECTIVE R15, `(.L_x_184) ;  /* 0x000000000f0c7348 */ /* 0x000fea0003c00000 */
[----:B------:R-:W-:Y:S02]  /*8df0*/  ELECT P6, UR62, PT ;  /* 0x00000000003e782f */ /* 0x000fe400038c0000 */
[----:B------:R-:W-:Y:S01]  /*8e00*/  MOV R14, UR62 ;  /* 0x0000003e000e7c02 */ /* 0x000fe20008000f00 */
[----:B------:R-:W-:Y:S10]  /*8e10*/  ENDCOLLECTIVE ;  /* 0x000000000000791b */ /* 0x000ff40003800000 */
.L_x_184:
[----:B------:R-:W-:Y:S05]  /*8e20*/  BSYNC B0 ;  /* 0x0000000000007941 */ /* 0x000fea0003800000 */
.L_x_183:
[----:B------:R-:W-:Y:S05]  /*8e30*/  BRA `(.L_x_185) ;  /* 0xfffffffc00147947 */ /* 0x000fea000383ffff */
.L_x_177:
[----:B0-----:R0:W1:Y:S02]  /*8e40*/  SYNCS.PHASECHK.TRANS64.TRYWAIT P0, [R7+URZ], R4 ;  /* 0x00000004070075a7 */ /* 0x001064000800017f */
[----:B-1----:R-:W-:Y:S05]  /*8e50*/  @!P0 NANOSLEEP.SYNCS 0x989680 ;  /* 0x009896800000895d */ /* 0x002fea0003900000 */
[----:B------:R-:W1:Y:S02]  /*8e60*/  @!P0 SYNCS.PHASECHK.TRANS64 P0, [R7+URZ], R4 ;  /* 0x00000004070085a7 */ /* 0x000e64000800007f */
[----:B-1----:R-:W-:Y:S05]  /*8e70*/  @!P0 BRA `(.L_x_177) ;  /* 0xfffffffc00f08947 */ /* 0x002fea000383ffff */
[----:B------:R-:W-:Y:S05]  /*8e80*/  BRA `(.L_x_186) ;  /* 0xfffffffc004c7947 */ /* 0x000fea000383ffff */
.L_x_187:
[----:B------:R-:W-:-:S00]  /*8e90*/  BRA `(.L_x_187) ;  /* 0xfffffffc00fc7947 */ /* 0x000fc0000383ffff */
[----:B------:R-:W-:-:S00]  /*8ea0*/  NOP ;  /* 0x0000000000007918 */ /* 0x000fc00000000000 */
        /* <DEDUP_REMOVED lines=13> */
.L_x_188:


//--------------------- .nv.global.init           --------------------------
	.section	.nv.global.init,"aw",@progbits
.nv.global.init:
	.type		$str$22,@object
	.size		$str$22,($str$23 - $str$22)
$str$22:
        /*0000*/ 	.byte	0x6b, 0x5f, 0x74, 0x69, 0x6c, 0x65, 0x5f, 0x63, 0x6f, 0x75, 0x6e, 0x74, 0x20, 0x3e, 0x3d, 0x20
        /*0010*/ 	.byte	0x31, 0x00
	.type		$str$23,@object
	.size		$str$23,(__unnamed_1 - $str$23)
$str$23:
        /*0012*/ 	.byte	0x2f, 0x74, 0x6d, 0x70, 0x2f, 0x63, 0x75, 0x74, 0x6c, 0x61, 0x73, 0x73, 0x5f, 0x73, 0x77, 0x65
        /*0022*/ 	.byte	0x65, 0x70, 0x5f, 0x73, 0x72, 0x63, 0x2f, 0x69, 0x6e, 0x63, 0x6c, 0x75, 0x64, 0x65, 0x2f, 0x63
        /*0032*/ 	.byte	0x75, 0x74, 0x6c, 0x61, 0x73, 0x73, 0x2f, 0x67, 0x65, 0x6d, 0x6d, 0x2f, 0x63, 0x6f, 0x6c, 0x6c
        /*0042*/ 	.byte	0x65, 0x63, 0x74, 0x69, 0x76, 0x65, 0x2f, 0x73, 0x6d, 0x39, 0x30, 0x5f, 0x6d, 0x6d, 0x61, 0x5f
        /*0052*/ 	.byte	0x74, 0x6d, 0x61, 0x5f, 0x67, 0x6d, 0x6d, 0x61, 0x5f, 0x73, 0x73, 0x5f, 0x77, 0x61, 0x72, 0x70
        /*0062*/ 	.byte	0x73, 0x70, 0x65, 0x63, 0x69, 0x61, 0x6c, 0x69, 0x7a, 0x65, 0x64, 0x2e, 0x68, 0x70, 0x70, 0x00
	.type		__unnamed_1,@object
	.size		__unnamed_1,(.L_0 - __unnamed_1)
__unnamed_1:
        /*0072*/ 	.byte	0x76, 0x6f, 0x69, 0x64, 0x20, 0x63, 0x75, 0x74, 0x6c, 0x61, 0x73, 0x73, 0x3a, 0x3a, 0x67, 0x65
        /* <DEDUP_REMOVED lines=176> */
        /*0b82*/ 	.byte	0x65, 0x3a, 0x3a, 0x69, 0x64, 0x65, 0x6e, 0x74, 0x69, 0x74, 0x79, 0x5d, 0x00
.L_0:


//--------------------- .nv.shared._ZN7cutlass13device_kernelINS_4gemm6kernel13GemmUniversalIN4cute5tupleIJiiiiEEENS1_10collective13CollectiveMmaINS1_34MainloopSm90TmaGmmaWarpSpecializedILi2ENS5_IJNS4_1CILi1EEESB_SB_EEENS1_35KernelTmaWarpSpecializedCooperativeEEENS5_IJNSA_ILi256EEENSA_ILi64EEESG_EEENS_10tfloat32_tENS5_IJlSB_lEEESI_SJ_NS4_8TiledMMAINS4_8MMA_AtomIJNS4_4SM904GMMA29MMA_64x64x8_F32TF32TF32_SS_TNILNSN_7ScaleInE1ELSP_1EEEEEENS4_6LayoutINS5_IJNSA_ILi2EEESB_SB_EEENS5_IJSB_NSA_ILi0EEESV_EEEEENS5_IJNS4_10UnderscoreESY_SY_EEEEENS4_13SM90_TMA_LOADENS4_14ComposedLayoutINS4_7SwizzleILi3ELi4ELi3EEENS4_18smem_ptr_flag_bitsILi32EEENSS_INS5_IJNSA_ILi8EEENSA_ILi32EEEEEENS5_IJS18_SB_EEEEEEEvNS4_8identityES11_S1C_vS1D_EENS_8epilogue10collective6detail29Sm90TmaWarpSpecializedAdapterINS1G_15DefaultEpilogueISI_SJ_SJ_NS1F_6thread17LinearCombinationISI_Li1EffLNS1K_9ScaleType4KindE0ELNS_15FloatRoundStyleE2ESI_EENS1_15EpilogueDefaultEEEEEvvEEEEvNT_6ParamsE --------------------------
	.section	.nv.shared._ZN7cutlass13device_kernelINS_4gemm6kernel13GemmUniversalIN4cute5tupleIJiiiiEEENS1_10collective13CollectiveMmaINS1_34MainloopSm90TmaGmmaWarpSpecializedILi2ENS5_IJNS4_1CILi1EEESB_SB_EEENS1_35KernelTmaWarpSpecializedCooperativeEEENS5_IJNSA_ILi256EEENSA_ILi64EEESG_EEENS_10tfloat32_tENS5_IJlSB_lEEESI_SJ_NS4_8TiledMMAINS4_8MMA_AtomIJNS4_4SM904GMMA29MMA_64x64x8_F32TF32TF32_SS_TNILNSN_7ScaleInE1ELSP_1EEEEEENS4_6LayoutINS5_IJNSA_ILi2EEESB_SB_EEENS5_IJSB_NSA_ILi0EEESV_EEEEENS5_IJNS4_10UnderscoreESY_SY_EEEEENS4_13SM90_TMA_LOADENS4_14ComposedLayoutINS4_7SwizzleILi3ELi4ELi3EEENS4_18smem_ptr_flag_bitsILi32EEENSS_INS5_IJNSA_ILi8EEENSA_ILi32EEEEEENS5_IJS18_SB_EEEEEEEvNS4_8identityES11_S1C_vS1D_EENS_8epilogue10collective6detail29Sm90TmaWarpSpecializedAdapterINS1G_15DefaultEpilogueISI_SJ_SJ_NS1F_6thread17LinearCombinationISI_Li1EffLNS1K_9ScaleType4KindE0ELNS_15FloatRoundStyleE2ESI_EENS1_15EpilogueDefaultEEEEEvvEEEEvNT_6ParamsE,"aw",@nobits
	.sectionflags	@""
	.align	16
	.zero		1024


//--------------------- .nv.shared.reserved.0     --------------------------
	.section	.nv.shared.reserved.0,"aw",@nobits
	.weak		__nv_reservedSMEM_offset_0_alias
	.size		__nv_reservedSMEM_offset_0_alias, 0, 0
	.other		__nv_reservedSMEM_offset_0_alias,@"STO_CUDA_RESERVED_SHARED STV_DEFAULT"
__nv_reservedSMEM_offset_0_alias:
	.zero		0


//--------------------- .nv.global                --------------------------
	.section	.nv.global,"aw",@nobits
.nv.global:
	.type		_ZN39_INTERNAL_bc40d1e9_4_k_cu_5d49a425_59804cute1_E,@object
	.size		_ZN39_INTERNAL_bc40d1e9_4_k_cu_5d49a425_59804cute1_E,(_ZN39_INTERNAL_bc40d1e9_4_k_cu_5d49a425_59804cuda3std3__45__cpo6cbeginE - _ZN39_INTERNAL_bc40d1e9_4_k_cu_5d49a425_59804cute1_E)
_ZN39_INTERNAL_bc40d1e9_4_k_cu_5d49a425_59804cute1_E:
	.zero		1
	.type		_ZN39_INTERNAL_bc40d1e9_4_k_cu_5d49a425_59804cuda3std3__45__cpo6cbeginE,@object
	.size		_ZN39_INTERNAL_bc40d1e9_4_k_cu_5d49a425_59804cuda3std3__45__cpo6cbeginE,(_ZN39_INTERNAL_bc40d1e9_4_k_cu_5d49a425_59804cuda3std3__48in_placeE - _ZN39_INTERNAL_bc40d1e9_4_k_cu_5d49a425_59804cuda3std3__45__cpo6cbeginE)
_ZN39_INTERNAL_bc40d1e9_4_k_cu_5d49a425_59804cuda3std3__45__cpo6cbeginE:
	.zero		1
	.type		_ZN39_INTERNAL_bc40d1e9_4_k_cu_5d49a425_59804cuda3std3__48in_placeE,@object
	.size		_ZN39_INTERNAL_bc40d1e9_4_k_cu_5d49a425_59804cuda3std3__48in_placeE,(_ZN39_INTERNAL_bc40d1e9_4_k_cu_5d49a425_59804cuda3std6ranges3__45__cpo9iter_moveE - _ZN39_INTERNAL_bc40d1e9_4_k_cu_5d49a425_59804cuda3std3__48in_placeE)
_ZN39_INTERNAL_bc40d1e9_4_k_cu_5d49a425_59804cuda3std3__48in_placeE:
	.zero		1
	.type		_ZN39_INTERNAL_bc40d1e9_4_k_cu_5d49a425_59804cuda3std6ranges3__45__cpo9iter_moveE,@object
	.size		_ZN39_INTERNAL_bc40d1e9_4_k_cu_5d49a425_59804cuda3std6ranges3__45__cpo9iter_moveE,(_ZN39_INTERNAL_bc40d1e9_4_k_cu_5d49a425_59804cuda3std3__45__cpo5beginE - _ZN39_INTERNAL_bc40d1e9_4_k_cu_5d49a425_59804cuda3std6ranges3__45__cpo9iter_moveE)
_ZN39_INTERNAL_bc40d1e9_4_k_cu_5d49a425_59804cuda3std6ranges3__45__cpo9iter_moveE:
	.zero		1
	.type		_ZN39_INTERNAL_bc40d1e9_4_k_cu_5d49a425_59804cuda3std3__45__cpo5beginE,@object
	.size		_ZN39_INTERNAL_bc40d1e9_4_k_cu_5d49a425_59804cuda3std3__45__cpo5beginE,(_ZN39_INTERNAL_bc40d1e9_4_k_cu_5d49a425_59804cuda3std3__441_GLOBAL__N__bc40d1e9_4_k_cu_5d49a425_59806ignoreE - _ZN39_INTERNAL_bc40d1e9_4_k_cu_5d49a425_59804cuda3std3__45__cpo5beginE)
_ZN39_INTERNAL_bc40d1e9_4_k_cu_5d49a425_59804cuda3std3__45__cpo5beginE:
	.zero		1
	.type		_ZN39_INTERNAL_bc40d1e9_4_k_cu_5d49a425_59804cuda3std3__441_GLOBAL__N__bc40d1e9_4_k_cu_5d49a425_59806ignoreE,@object
	.size		_ZN39_INTERNAL_bc40d1e9_4_k_cu_5d49a425_59804cuda3std3__441_GLOBAL__N__bc40d1e9_4_k_cu_5d49a425_59806ignoreE,(_ZN39_INTERNAL_bc40d1e9_4_k_cu_5d49a425_59804cute7productE - _ZN39_INTERNAL_bc40d1e9_4_k_cu_5d49a425_59804cuda3std3__441_GLOBAL__N__bc40d1e9_4_k_cu_5d49a425_59806ignoreE)
_ZN39_INTERNAL_bc40d1e9_4_k_cu_5d49a425_59804cuda3std3__441_GLOBAL__N__bc40d1e9_4_k_cu_5d49a425_59806ignoreE:
	.zero		1
	.type		_ZN39_INTERNAL_bc40d1e9_4_k_cu_5d49a425_59804cute7productE,@object
	.size		_ZN39_INTERNAL_bc40d1e9_4_k_cu_5d49a425_59804cute7productE,(_ZN39_INTERNAL_bc40d1e9_4_k_cu_5d49a425_59804cuda3std3__45__cpo3endE - _ZN39_INTERNAL_bc40d1e9_4_k_cu_5d49a425_59804cute7productE)
_ZN39_INTERNAL_bc40d1e9_4_k_cu_5d49a425_59804cute7productE:
	.zero		1
	.type		_ZN39_INTERNAL_bc40d1e9_4_k_cu_5d49a425_59804cuda3std3__45__cpo3endE,@object
	.size		_ZN39_INTERNAL_bc40d1e9_4_k_cu_5d49a425_59804cuda3std3__45__cpo3endE,(_ZN39_INTERNAL_bc40d1e9_4_k_cu_5d49a425_59804cuda3std3__419piecewise_constructE - _ZN39_INTERNAL_bc40d1e9_4_k_cu_5d49a425_59804cuda3std3__45__cpo3endE)
_ZN39_INTERNAL_bc40d1e9_4_k_cu_5d49a425_59804cuda3std3__45__cpo3endE:
	.zero		1
	.type		_ZN39_INTERNAL_bc40d1e9_4_k_cu_5d49a425_59804cuda3std3__419piecewise_constructE,@object
	.size		_ZN39_INTERNAL_bc40d1e9_4_k_cu_5d49a425_59804cuda3std3__419piecewise_constructE,(_ZN39_INTERNAL_bc40d1e9_4_k_cu_5d49a425_59804cuda3std3__45__cpo4cendE - _ZN39_INTERNAL_bc40d1e9_4_k_cu_5d49a425_59804cuda3std3__419piecewise_constructE)
_ZN39_INTERNAL_bc40d1e9_4_k_cu_5d49a425_59804cuda3std3__419piecewise_constructE:
	.zero		1
	.type		_ZN39_INTERNAL_bc40d1e9_4_k_cu_5d49a425_59804cuda3std3__45__cpo4cendE,@object
	.size		_ZN39_INTERNAL_bc40d1e9_4_k_cu_5d49a425_59804cuda3std3__45__cpo4cendE,(_ZN39_INTERNAL_bc40d1e9_4_k_cu_5d49a425_59804cuda3std6ranges3__45__cpo4swapE - _ZN39_INTERNAL_bc40d1e9_4_k_cu_5d49a425_59804cuda3std3__45__cpo4cendE)
_ZN39_INTERNAL_bc40d1e9_4_k_cu_5d49a425_59804cuda3std3__45__cpo4cendE:
	.zero		1
	.type		_ZN39_INTERNAL_bc40d1e9_4_k_cu_5d49a425_59804cuda3std6ranges3__45__cpo4swapE,@object
	.size		_ZN39_INTERNAL_bc40d1e9_4_k_cu_5d49a425_59804cuda3std6ranges3__45__cpo4swapE,(.L_8 - _ZN39_INTERNAL_bc40d1e9_4_k_cu_5d49a425_59804cuda3std6ranges3__45__cpo4swapE)
_ZN39_INTERNAL_bc40d1e9_4_k_cu_5d49a425_59804cuda3std6ranges3__45__cpo4swapE:
	.zero		1
.L_8:


//--------------------- .nv.constant0._ZN7cutlass13device_kernelINS_4gemm6kernel13GemmUniversalIN4cute5tupleIJiiiiEEENS1_10collective13CollectiveMmaINS1_34MainloopSm90TmaGmmaWarpSpecializedILi2ENS5_IJNS4_1CILi1EEESB_SB_EEENS1_35KernelTmaWarpSpecializedCooperativeEEENS5_IJNSA_ILi256EEENSA_ILi64EEESG_EEENS_10tfloat32_tENS5_IJlSB_lEEESI_SJ_NS4_8TiledMMAINS4_8MMA_AtomIJNS4_4SM904GMMA29MMA_64x64x8_F32TF32TF32_SS_TNILNSN_7ScaleInE1ELSP_1EEEEEENS4_6LayoutINS5_IJNSA_ILi2EEESB_SB_EEENS5_IJSB_NSA_ILi0EEESV_EEEEENS5_IJNS4_10UnderscoreESY_SY_EEEEENS4_13SM90_TMA_LOADENS4_14ComposedLayoutINS4_7SwizzleILi3ELi4ELi3EEENS4_18smem_ptr_flag_bitsILi32EEENSS_INS5_IJNSA_ILi8EEENSA_ILi32EEEEEENS5_IJS18_SB_EEEEEEEvNS4_8identityES11_S1C_vS1D_EENS_8epilogue10collective6detail29Sm90TmaWarpSpecializedAdapterINS1G_15DefaultEpilogueISI_SJ_SJ_NS1F_6thread17LinearCombinationISI_Li1EffLNS1K_9ScaleType4KindE0ELNS_15FloatRoundStyleE2ESI_EENS1_15EpilogueDefaultEEEEEvvEEEEvNT_6ParamsE --------------------------
	.section	.nv.constant0._ZN7cutlass13device_kernelINS_4gemm6kernel13GemmUniversalIN4cute5tupleIJiiiiEEENS1_10collective13CollectiveMmaINS1_34MainloopSm90TmaGmmaWarpSpecializedILi2ENS5_IJNS4_1CILi1EEESB_SB_EEENS1_35KernelTmaWarpSpecializedCooperativeEEENS5_IJNSA_ILi256EEENSA_ILi64EEESG_EEENS_10tfloat32_tENS5_IJlSB_lEEESI_SJ_NS4_8TiledMMAINS4_8MMA_AtomIJNS4_4SM904GMMA29MMA_64x64x8_F32TF32TF32_SS_TNILNSN_7ScaleInE1ELSP_1EEEEEENS4_6LayoutINS5_IJNSA_ILi2EEESB_SB_EEENS5_IJSB_NSA_ILi0EEESV_EEEEENS5_IJNS4_10UnderscoreESY_SY_EEEEENS4_13SM90_TMA_LOADENS4_14ComposedLayoutINS4_7SwizzleILi3ELi4ELi3EEENS4_18smem_ptr_flag_bitsILi32EEENSS_INS5_IJNSA_ILi8EEENSA_ILi32EEEEEENS5_IJS18_SB_EEEEEEEvNS4_8identityES11_S1C_vS1D_EENS_8epilogue10collective6detail29Sm90TmaWarpSpecializedAdapterINS1G_15DefaultEpilogueISI_SJ_SJ_NS1F_6thread17LinearCombinationISI_Li1EffLNS1K_9ScaleType4KindE0ELNS_15FloatRoundStyleE2ESI_EENS1_15EpilogueDefaultEEEEEvvEEEEvNT_6ParamsE,"a",@progbits
	.sectionflags	@""
	.align	4
.nv.constant0._ZN7cutlass13device_kernelINS_4gemm6kernel13GemmUniversalIN4cute5tupleIJiiiiEEENS1_10collective13CollectiveMmaINS1_34MainloopSm90TmaGmmaWarpSpecializedILi2ENS5_IJNS4_1CILi1EEESB_SB_EEENS1_35KernelTmaWarpSpecializedCooperativeEEENS5_IJNSA_ILi256EEENSA_ILi64EEESG_EEENS_10tfloat32_tENS5_IJlSB_lEEESI_SJ_NS4_8TiledMMAINS4_8MMA_AtomIJNS4_4SM904GMMA29MMA_64x64x8_F32TF32TF32_SS_TNILNSN_7ScaleInE1ELSP_1EEEEEENS4_6LayoutINS5_IJNSA_ILi2EEESB_SB_EEENS5_IJSB_NSA_ILi0EEESV_EEEEENS5_IJNS4_10UnderscoreESY_SY_EEEEENS4_13SM90_TMA_LOADENS4_14ComposedLayoutINS4_7SwizzleILi3ELi4ELi3EEENS4_18smem_ptr_flag_bitsILi32EEENSS_INS5_IJNSA_ILi8EEENSA_ILi32EEEEEENS5_IJS18_SB_EEEEEEEvNS4_8identityES11_S1C_vS1D_EENS_8epilogue10collective6detail29Sm90TmaWarpSpecializedAdapterINS1G_15DefaultEpilogueISI_SJ_SJ_NS1F_6thread17LinearCombinationISI_Li1EffLNS1K_9ScaleType4KindE0ELNS_15FloatRoundStyleE2ESI_EENS1_15EpilogueDefaultEEEEEvvEEEEvNT_6ParamsE:
	.zero		1664


//--------------------- SYMBOLS --------------------------

	.type		.nv.reservedSmem.offset0,@object
	.size		.nv.reservedSmem.offset0,0x4
	.type		__assertfail,@function
